	.target	sm_100a

	.elftype	@"ET_EXEC"


//--------------------- .note.nv.tkinfo           --------------------------
	.section	.note.nv.tkinfo,"",@"SHT_NOTE"
	.sectionflags	@"SHF_NOTE_NV_TKINFO"
	.tkinfo
        /*0018*/ 	.word	0x00000081
        /*0030*/ 	.string	""
        /*0030*/ 	.string	"ptxas-blackwell"
        /*0030*/ 	.string	"Cuda compilation tools, release 12.9, V12.9.86"
        /*0030*/ 	.string	"Build cuda_12.9.r12.9/compiler.36037853_0"
        /*0030*/ 	.string	"-v  -suppress-debug-info  -lineinfo  -arch sm_100a "



//--------------------- .note.nv.cuver            --------------------------
	.section	.note.nv.cuver,"",@"SHT_NOTE"
	.sectionflags	@"SHF_NOTE_NV_CUVER"
        /*0018*/ 	.short	0x0001
        /*001a*/ 	.short	0x0064
        /*001c*/ 	.short	0x0001
        /*001e*/ 	.short	0x0000
        /*0020*/ 	.short	0x0001
        /*0022*/ 	.short	0x0000


//--------------------- .nv.info                  --------------------------
	.section	.nv.info,"",@"SHT_CUDA_INFO"
	.align	4


	//----- nvinfo : EIATTR_REGCOUNT
	.align		4
        /*0000*/ 	.byte	0x04, 0x2f
        /*0002*/ 	.short	(.L_4 - .L_3)
	.align		4
.L_3:
        /*0004*/ 	.word	index@(gluon_tcgen05)
        /*0008*/ 	.word	0x00000027


	//----- nvinfo : EIATTR_FRAME_SIZE
	.align		4
.L_4:
        /*000c*/ 	.byte	0x04, 0x11
        /*000e*/ 	.short	(.L_6 - .L_5)
	.align		4
.L_5:
        /*0010*/ 	.word	index@($__internal_2_$__cuda_sm10x_tcgen05_guardrail_trap_unallocated_columns_being_dealloced)
        /*0014*/ 	.word	0x00000000


	//----- nvinfo : EIATTR_FRAME_SIZE
	.align		4
.L_6:
        /*0018*/ 	.byte	0x04, 0x11
        /*001a*/ 	.short	(.L_8 - .L_7)
	.align		4
.L_7:
        /*001c*/ 	.word	index@($__internal_1_$__cuda_sm10x_tcgen05_guardrail_trap_phase_invalid_during_alloc)
        /*0020*/ 	.word	0x00000000


	//----- nvinfo : EIATTR_FRAME_SIZE
	.align		4
.L_8:
        /*0024*/ 	.byte	0x04, 0x11
        /*0026*/ 	.short	(.L_10 - .L_9)
	.align		4
.L_9:
        /*0028*/ 	.word	index@($__internal_0_$__cuda_sm10x_tcgen05_guardrail_trap_col_being_dealloced_not_returned_by_alloc)
        /*002c*/ 	.word	0x00000000


	//----- nvinfo : EIATTR_FRAME_SIZE
	.align		4
.L_10:
        /*0030*/ 	.byte	0x04, 0x11
        /*0032*/ 	.short	(.L_12 - .L_11)
	.align		4
.L_11:
        /*0034*/ 	.word	index@(gluon_tcgen05)
        /*0038*/ 	.word	0x00000000


	//----- nvinfo : EIATTR_MIN_STACK_SIZE
	.align		4
.L_12:
        /*003c*/ 	.byte	0x04, 0x12
        /*003e*/ 	.short	(.L_14 - .L_13)
	.align		4
.L_13:
        /*0040*/ 	.word	index@(gluon_tcgen05)
        /*0044*/ 	.word	0x00000000
.L_14:


//--------------------- .nv.info.gluon_tcgen05    --------------------------
	.section	.nv.info.gluon_tcgen05,"",@"SHT_CUDA_INFO"
	.sectionflags	@""
	.align	4


	//----- nvinfo : EIATTR_CUDA_API_VERSION
	.align		4
        /*0000*/ 	.byte	0x04, 0x37
        /*0002*/ 	.short	(.L_16 - .L_15)
.L_15:
        /*0004*/ 	.word	0x00000081


	//----- nvinfo : EIATTR_KPARAM_INFO
	.align		4
.L_16:
        /*0008*/ 	.byte	0x04, 0x17
        /*000a*/ 	.short	(.L_18 - .L_17)
.L_17:
        /*000c*/ 	.word	0x00000000
        /*0010*/ 	.short	0x000a
        /*0012*/ 	.short	0x0048
        /*0014*/ 	.byte	0x00, 0xf4, 0x21, 0x00


	//----- nvinfo : EIATTR_KPARAM_INFO
	.align		4
.L_18:
        /*0018*/ 	.byte	0x04, 0x17
        /*001a*/ 	.short	(.L_20 - .L_19)
.L_19:
        /*001c*/ 	.word	0x00000000
        /*0020*/ 	.short	0x0009
        /*0022*/ 	.short	0x0040
        /*0024*/ 	.byte	0x00, 0xf4, 0x21, 0x00


	//----- nvinfo : EIATTR_KPARAM_INFO
	.align		4
.L_20:
        /*0028*/ 	.byte	0x04, 0x17
        /*002a*/ 	.short	(.L_22 - .L_21)
.L_21:
        /*002c*/ 	.word	0x00000000
        /*0030*/ 	.short	0x0008
        /*0032*/ 	.short	0x0038
        /*0034*/ 	.byte	0x00, 0xf0, 0x21, 0x00


	//----- nvinfo : EIATTR_KPARAM_INFO
	.align		4
.L_22:
        /*0038*/ 	.byte	0x04, 0x17
        /*003a*/ 	.short	(.L_24 - .L_23)
.L_23:
        /*003c*/ 	.word	0x00000000
        /*0040*/ 	.short	0x0007
        /*0042*/ 	.short	0x0030
        /*0044*/ 	.byte	0x00, 0xf0, 0x21, 0x00


	//----- nvinfo : EIATTR_KPARAM_INFO
	.align		4
.L_24:
        /*0048*/ 	.byte	0x04, 0x17
        /*004a*/ 	.short	(.L_26 - .L_25)
.L_25:
        /*004c*/ 	.word	0x00000000
        /*0050*/ 	.short	0x0006
        /*0052*/ 	.short	0x0028
        /*0054*/ 	.byte	0x00, 0xf0, 0x21, 0x00


	//----- nvinfo : EIATTR_KPARAM_INFO
	.align		4
.L_26:
        /*0058*/ 	.byte	0x04, 0x17
        /*005a*/ 	.short	(.L_28 - .L_27)
.L_27:
        /*005c*/ 	.word	0x00000000
        /*0060*/ 	.short	0x0005
        /*0062*/ 	.short	0x0020
        /*0064*/ 	.byte	0x00, 0xf0, 0x11, 0x00


	//----- nvinfo : EIATTR_KPARAM_INFO
	.align		4
.L_28:
        /*0068*/ 	.byte	0x04, 0x17
        /*006a*/ 	.short	(.L_30 - .L_29)
.L_29:
        /*006c*/ 	.word	0x00000000
        /*0070*/ 	.short	0x0004
        /*0072*/ 	.short	0x001c
        /*0074*/ 	.byte	0x00, 0xf0, 0x11, 0x00


	//----- nvinfo : EIATTR_KPARAM_INFO
	.align		4
.L_30:
        /*0078*/ 	.byte	0x04, 0x17
        /*007a*/ 	.short	(.L_32 - .L_31)
.L_31:
        /*007c*/ 	.word	0x00000000
        /*0080*/ 	.short	0x0003
        /*0082*/ 	.short	0x0018
        /*0084*/ 	.byte	0x00, 0xf0, 0x11, 0x00


	//----- nvinfo : EIATTR_KPARAM_INFO
	.align		4
.L_32:
        /*0088*/ 	.byte	0x04, 0x17
        /*008a*/ 	.short	(.L_34 - .L_33)
.L_33:
        /*008c*/ 	.word	0x00000000
        /*0090*/ 	.short	0x0002
        /*0092*/ 	.short	0x0010
        /*0094*/ 	.byte	0x00, 0xf4, 0x21, 0x00


	//----- nvinfo : EIATTR_KPARAM_INFO
	.align		4
.L_34:
        /*0098*/ 	.byte	0x04, 0x17
        /*009a*/ 	.short	(.L_36 - .L_35)
.L_35:
        /*009c*/ 	.word	0x00000000
        /*00a0*/ 	.short	0x0001
        /*00a2*/ 	.short	0x0008
        /*00a4*/ 	.byte	0x00, 0xf4, 0x21, 0x00


	//----- nvinfo : EIATTR_KPARAM_INFO
	.align		4
.L_36:
        /*00a8*/ 	.byte	0x04, 0x17
        /*00aa*/ 	.short	(.L_38 - .L_37)
.L_37:
        /*00ac*/ 	.word	0x00000000
        /*00b0*/ 	.short	0x0000
        /*00b2*/ 	.short	0x0000
        /*00b4*/ 	.byte	0x00, 0xf4, 0x21, 0x00


	//----- nvinfo : EIATTR_AT_ENTRY_FRAGMENTS
	.align		4
.L_38:
        /*00b8*/ 	.byte	0x04, 0x4f
        /*00ba*/ 	.short	(.L_40 - .L_39)


	//   ....[0]....
.L_39:
        /*00bc*/ 	.word	0x00000004


	//----- nvinfo : EIATTR_RESERVED_SMEM_USED
	.align		4
.L_40:
        /*00c0*/ 	.byte	0x01, 0x41
	.zero		2


	//----- nvinfo : EIATTR_SPARSE_MMA_MASK
	.align		4
        /*00c4*/ 	.byte	0x03, 0x50
        /*00c6*/ 	.short	0x0000


	//----- nvinfo : EIATTR_TCGEN05_1CTA_USED
	.align		4
        /*00c8*/ 	.byte	0x01, 0x51
	.zero		2


	//----- nvinfo : EIATTR_MAXREG_COUNT
	.align		4
        /*00cc*/ 	.byte	0x03, 0x1b
        /*00ce*/ 	.short	0x00ff


	//----- nvinfo : EIATTR_NUM_BARRIERS
	.align		4
        /*00d0*/ 	.byte	0x02, 0x4c
        /*00d2*/ 	.byte	0x01
	.zero		1


	//----- nvinfo : EIATTR_INT_WARP_WIDE_INSTR_OFFSETS
	.align		4
        /*00d4*/ 	.byte	0x04, 0x31
        /*00d6*/ 	.short	(.L_42 - .L_41)


	//   ....[0]....
.L_41:
        /*00d8*/ 	.word	0x00001670


	//   ....[1]....
        /*00dc*/ 	.word	0x00001690


	//   ....[2]....
        /*00e0*/ 	.word	0x00001710


	//   ....[3]....
        /*00e4*/ 	.word	0x00001ad0


	//   ....[4]....
        /*00e8*/ 	.word	0x00001ae0


	//   ....[5]....
        /*00ec*/ 	.word	0x00001af0


	//   ....[6]....
        /*00f0*/ 	.word	0x00001b00


	//   ....[7]....
        /*00f4*/ 	.word	0x00001e20


	//   ....[8]....
        /*00f8*/ 	.word	0x00001e30


	//   ....[9]....
        /*00fc*/ 	.word	0x00001fb0


	//   ....[10]....
        /*0100*/ 	.word	0x00002000


	//   ....[11]....
        /*0104*/ 	.word	0x00002010


	//   ....[12]....
        /*0108*/ 	.word	0x00002040


	//   ....[13]....
        /*010c*/ 	.word	0x00002330


	//   ....[14]....
        /*0110*/ 	.word	0x00002340


	//   ....[15]....
        /*0114*/ 	.word	0x000026c0


	//   ....[16]....
        /*0118*/ 	.word	0x000026d0


	//   ....[17]....
        /*011c*/ 	.word	0x00002a10


	//   ....[18]....
        /*0120*/ 	.word	0x00002a60


	//----- nvinfo : EIATTR_COOP_GROUP_MASK_REGIDS
	.align		4
.L_42:
        /*0124*/ 	.byte	0x04, 0x29
        /*0126*/ 	.short	(.L_44 - .L_43)


	//   ....[0]....
.L_43:
        /*0128*/ 	.word	0xffffffff


	//   ....[1]....
        /*012c*/ 	.word	0xffffffff


	//   ....[2]....
        /*0130*/ 	.word	0xffffffff


	//   ....[3]....
        /*0134*/ 	.word	0xffffffff


	//   ....[4]....
        /*0138*/ 	.word	0xffffffff


	//   ....[5]....
        /*013c*/ 	.word	0xffffffff


	//   ....[6]....
        /*0140*/ 	.word	0xffffffff


	//   ....[7]....
        /*0144*/ 	.word	0xffffffff


	//   ....[8]....
        /*0148*/ 	.word	0xffffffff


	//   ....[9]....
        /*014c*/ 	.word	0xffffffff


	//----- nvinfo : EIATTR_COOP_GROUP_INSTR_OFFSETS
	.align		4
.L_44:
        /*0150*/ 	.byte	0x04, 0x28
        /*0152*/ 	.short	(.L_46 - .L_45)


	//   ....[0]....
.L_45:
        /*0154*/ 	.word	0x00000050


	//   ....[1]....
        /*0158*/ 	.word	0x00000310


	//   ....[2]....
        /*015c*/ 	.word	0x000004f0


	//   ....[3]....
        /*0160*/ 	.word	0x00000980


	//   ....[4]....
        /*0164*/ 	.word	0x00000ac0


	//   ....[5]....
        /*0168*/ 	.word	0x00000fa0


	//   ....[6]....
        /*016c*/ 	.word	0x000010e0


	//   ....[7]....
        /*0170*/ 	.word	0x00001530


	//   ....[8]....
        /*0174*/ 	.word	0x000028a0


	//   ....[9]....
        /*0178*/ 	.word	0x00002b10


	//----- nvinfo : EIATTR_VRC_CTA_INIT_COUNT
	.align		4
.L_46:
        /*017c*/ 	.byte	0x02, 0x4a
        /*017e*/ 	.byte	0x80
	.zero		1


	//----- nvinfo : EIATTR_MBARRIER_INSTR_OFFSETS
	.align		4
        /*0180*/ 	.byte	0x04, 0x39
        /*0182*/ 	.short	(.L_48 - .L_47)


	//   ....[0]....
.L_47:
        /*0184*/ 	.word	0x00001730
        /*0188*/ 	.word	0x000000ff
        /*018c*/ 	.word	0x00018000
        /*0190*/ 	.short	0x0100
        /*0192*/ 	.byte	0x08
	.zero		1


	//   ....[1]....
        /*0194*/ 	.word	0x00001740
        /*0198*/ 	.word	0x000000ff
        /*019c*/ 	.word	0x00018020
        /*01a0*/ 	.short	0x0100
        /*01a2*/ 	.byte	0x08
	.zero		1


	//   ....[2]....
        /*01a4*/ 	.word	0x000017f0
        /*01a8*/ 	.word	0x000000ff
        /*01ac*/ 	.word	0x00018008
        /*01b0*/ 	.short	0x0100
        /*01b2*/ 	.byte	0x08
	.zero		1


	//   ....[3]....
        /*01b4*/ 	.word	0x00001800
        /*01b8*/ 	.word	0x000000ff
        /*01bc*/ 	.word	0x00018028
        /*01c0*/ 	.short	0x0100
        /*01c2*/ 	.byte	0x08
	.zero		1


	//   ....[4]....
        /*01c4*/ 	.word	0x000018e0
        /*01c8*/ 	.word	0x000000ff
        /*01cc*/ 	.word	0x00018010
        /*01d0*/ 	.short	0x0100
        /*01d2*/ 	.byte	0x08
	.zero		1


	//   ....[5]....
        /*01d4*/ 	.word	0x000018f0
        /*01d8*/ 	.word	0x000000ff
        /*01dc*/ 	.word	0x00018030
        /*01e0*/ 	.short	0x0100
        /*01e2*/ 	.byte	0x08
	.zero		1


	//   ....[6]....
        /*01e4*/ 	.word	0x00001a00
        /*01e8*/ 	.word	0x000000ff
        /*01ec*/ 	.word	0x00018018
        /*01f0*/ 	.short	0x0100
        /*01f2*/ 	.byte	0x08
	.zero		1


	//   ....[7]....
        /*01f4*/ 	.word	0x00001a10
        /*01f8*/ 	.word	0x000000ff
        /*01fc*/ 	.word	0x00018038
        /*0200*/ 	.short	0x0100
        /*0202*/ 	.byte	0x08
	.zero		1


	//   ....[8]....
        /*0204*/ 	.word	0x00001be0
        /*0208*/ 	.word	0x000000ff
        /*020c*/ 	.word	0x00018000
        /*0210*/ 	.short	0x010a
        /*0212*/ 	.byte	0x08
	.zero		1


	//   ....[9]....
        /*0214*/ 	.word	0x00001e80
        /*0218*/ 	.word	0x000000ff
        /*021c*/ 	.word	0x00018020
        /*0220*/ 	.short	0x010a
        /*0222*/ 	.byte	0x08
	.zero		1


	//   ....[10]....
        /*0224*/ 	.word	0x000020b0
        /*0228*/ 	.word	0x000000ff
        /*022c*/ 	.word	0x00018000
        /*0230*/ 	.short	0x010a
        /*0232*/ 	.byte	0x1c
	.zero		1


	//   ....[11]....
        /*0234*/ 	.word	0x00002380
        /*0238*/ 	.word	0x000000ff
        /*023c*/ 	.word	0x00018020
        /*0240*/ 	.short	0x010a
        /*0242*/ 	.byte	0x1c
	.zero		1


	//   ....[12]....
        /*0244*/ 	.word	0x00002450
        /*0248*/ 	.word	0x000000ff
        /*024c*/ 	.word	0x00018000
        /*0250*/ 	.short	0x0108
        /*0252*/ 	.byte	0x08
	.zero		1


	//   ....[13]....
        /*0254*/ 	.word	0x00002460
        /*0258*/ 	.word	0x000000ff
        /*025c*/ 	.word	0x00018020
        /*0260*/ 	.short	0x0108
        /*0262*/ 	.byte	0x08
	.zero		1


	//   ....[14]....
        /*0264*/ 	.word	0x000024b0
        /*0268*/ 	.word	0x000000ff
        /*026c*/ 	.word	0x00018008
        /*0270*/ 	.short	0x0108
        /*0272*/ 	.byte	0x08
	.zero		1


	//   ....[15]....
        /*0274*/ 	.word	0x000024c0
        /*0278*/ 	.word	0x000000ff
        /*027c*/ 	.word	0x00018028
        /*0280*/ 	.short	0x0108
        /*0282*/ 	.byte	0x08
	.zero		1


	//   ....[16]....
        /*0284*/ 	.word	0x00002510
        /*0288*/ 	.word	0x000000ff
        /*028c*/ 	.word	0x00018010
        /*0290*/ 	.short	0x0108
        /*0292*/ 	.byte	0x08
	.zero		1


	//   ....[17]....
        /*0294*/ 	.word	0x00002520
        /*0298*/ 	.word	0x000000ff
        /*029c*/ 	.word	0x00018030
        /*02a0*/ 	.short	0x0108
        /*02a2*/ 	.byte	0x08
	.zero		1


	//   ....[18]....
        /*02a4*/ 	.word	0x00002570
        /*02a8*/ 	.word	0x000000ff
        /*02ac*/ 	.word	0x00018018
        /*02b0*/ 	.short	0x0108
        /*02b2*/ 	.byte	0x08
	.zero		1


	//   ....[19]....
        /*02b4*/ 	.word	0x00002580
        /*02b8*/ 	.word	0x000000ff
        /*02bc*/ 	.word	0x00018038
        /*02c0*/ 	.short	0x0108
        /*02c2*/ 	.byte	0x08
	.zero		1


	//   ....[20]....
        /*02c4*/ 	.word	0x00002b30
        /*02c8*/ 	.word	0x000000ff
        /*02cc*/ 	.word	0x00018000
        /*02d0*/ 	.short	0x010a
        /*02d2*/ 	.byte	0x08
	.zero		1


	//   ....[21]....
        /*02d4*/ 	.word	0x00002b60
        /*02d8*/ 	.word	0x000000ff
        /*02dc*/ 	.word	0x00018020
        /*02e0*/ 	.short	0x010a
        /*02e2*/ 	.byte	0x08
	.zero		1


	//   ....[22]....
        /*02e4*/ 	.word	0x00002b90
        /*02e8*/ 	.word	0x000000ff
        /*02ec*/ 	.word	0x00018000
        /*02f0*/ 	.short	0x010a
        /*02f2*/ 	.byte	0x1c
	.zero		1


	//   ....[23]....
        /*02f4*/ 	.word	0x00002bc0
        /*02f8*/ 	.word	0x000000ff
        /*02fc*/ 	.word	0x00018020
        /*0300*/ 	.short	0x010a
        /*0302*/ 	.byte	0x1c
	.zero		1


	//----- nvinfo : EIATTR_NUM_MBARRIERS
	.align		4
.L_48:
        /*0304*/ 	.byte	0x03, 0x38
        /*0306*/ 	.short	0x0008


	//----- nvinfo : EIATTR_EXIT_INSTR_OFFSETS
	.align		4
        /*0308*/ 	.byte	0x04, 0x1c
        /*030a*/ 	.short	(.L_50 - .L_49)


	//   ....[0]....
.L_49:
        /*030c*/ 	.word	0x00002b20


	//----- nvinfo : EIATTR_REQNTID
	.align		4
.L_50:
        /*0310*/ 	.byte	0x04, 0x10
        /*0312*/ 	.short	(.L_52 - .L_51)
.L_51:
        /*0314*/ 	.word	0x00000100
        /*0318*/ 	.word	0x00000001
        /*031c*/ 	.word	0x00000001


	//----- nvinfo : EIATTR_CRS_STACK_SIZE
	.align		4
.L_52:
        /*0320*/ 	.byte	0x04, 0x1e
        /*0322*/ 	.short	(.L_54 - .L_53)
.L_53:
        /*0324*/ 	.word	0x00000000


	//----- nvinfo : EIATTR_CBANK_PARAM_SIZE
	.align		4
.L_54:
        /*0328*/ 	.byte	0x03, 0x19
        /*032a*/ 	.short	0x0050


	//----- nvinfo : EIATTR_PARAM_CBANK
	.align		4
        /*032c*/ 	.byte	0x04, 0x0a
        /*032e*/ 	.short	(.L_56 - .L_55)
	.align		4
.L_55:
        /*0330*/ 	.word	index@(.nv.constant0.gluon_tcgen05)
        /*0334*/ 	.short	0x0380
        /*0336*/ 	.short	0x0050


	//----- nvinfo : EIATTR_SW_WAR
	.align		4
.L_56:
        /*0338*/ 	.byte	0x04, 0x36
        /*033a*/ 	.short	(.L_58 - .L_57)
.L_57:
        /*033c*/ 	.word	0x00000008
.L_58:


//--------------------- .nv.compat                --------------------------
	.section	.nv.compat,"",@"SHT_CUDA_COMPAT_INFO"
	.align	4
        /*0000*/ 	.byte	0x02, 0x02, 0x02, 0x00, 0x02, 0x05, 0x05, 0x00, 0x02, 0x03, 0x03, 0x00, 0x02, 0x06, 0x01, 0x00


//--------------------- .nv.callgraph             --------------------------
	.section	.nv.callgraph,"",@"SHT_CUDA_CALLGRAPH"
	.align	4
	.sectionentsize	8
	.align		4
        /*0000*/ 	.word	0x00000000
	.align		4
        /*0004*/ 	.word	0xffffffff
	.align		4
        /*0008*/ 	.word	0x00000000
	.align		4
        /*000c*/ 	.word	0xfffffffe
	.align		4
        /*0010*/ 	.word	0x00000000
	.align		4
        /*0014*/ 	.word	0xfffffffd
	.align		4
        /*0018*/ 	.word	0x00000000
	.align		4
        /*001c*/ 	.word	0xfffffffc


//--------------------- .text.gluon_tcgen05       --------------------------
	.section	.text.gluon_tcgen05,"ax",@progbits
	.align	128
        .global         gluon_tcgen05
        .type           gluon_tcgen05,@function
        .size           gluon_tcgen05,(.L_x_86 - gluon_tcgen05)
        .other          gluon_tcgen05,@"STO_CUDA_ENTRY STV_DEFAULT"
gluon_tcgen05:
.text.gluon_tcgen05:
[----:B------:R-:W1:Y:S01]  /*0000*/  LDC R1, c[0x0][0x37c] ;  /* 0x0000df00ff017b82 */ /* 0x000e620000000800 */
[----:B------:R-:W2:Y:S02]  /*0010*/  S2R R0, SR_TID.X ;  /* 0x0000000000007919 */ /* 0x000ea40000002100 */
[----:B--2---:R-:W-:-:S13]  /*0020*/  ISETP.GE.U32.AND P2, PT, R0, 0x20, PT ;  /* 0x000000200000780c */ /* 0x004fda0003f46070 */
[----:B------:R-:W-:Y:S05]  /*0030*/  @P2 BRA `(.L_x_0) ;  /* 0x0000000000b82947 */ /* 0x000fea0003800000 */
[----:B------:R-:W2:Y:S01]  /*0040*/  S2UR UR6, SR_CgaCtaId ;  /* 0x00000000000679c3 */ /* 0x000ea20000008800 */
[----:B------:R-:W-:Y:S01]  /*0050*/  NOP ;  /* 0x0000000000007918 */ /* 0x000fe20000000000 */
[----:B------:R-:W-:Y:S02]  /*0060*/  UMOV UR4, 0x40 ;  /* 0x0000004000047882 */ /* 0x000fe40000000000 */
[----:B--2---:R-:W-:-:S09]  /*0070*/  ULEA UR4, UR6, UR4, 0x18 ;  /* 0x0000000406047291 */ /* 0x004fd2000f8ec0ff */
[----:B------:R-:W2:Y:S01]  /*0080*/  LDS.U8 R2, [UR4] ;  /* 0x00000004ff027984 */ /* 0x000ea20008000000 */
[----:B------:R-:W-:Y:S02]  /*0090*/  UMOV UR4, 0x400 ;  /* 0x0000040000047882 */ /* 0x000fe40000000000 */
[----:B------:R-:W-:Y:S01]  /*00a0*/  ULEA UR4, UR6, UR4, 0x18 ;  /* 0x0000000406047291 */ /* 0x000fe2000f8ec0ff */
[----:B--2---:R-:W-:-:S13]  /*00b0*/  ISETP.NE.AND P0, PT, R2, RZ, PT ;  /* 0x000000ff0200720c */ /* 0x004fda0003f05270 */
[----:B------:R-:W-:Y:S05]  /*00c0*/  @P0 BRA `(.L_x_1) ;  /* 0x00000000007c0947 */ /* 0x000fea0003800000 */
[----:B------:R-:W-:-:S13]  /*00d0*/  ELECT P0, URZ, PT ;  /* 0x0000000000ff782f */ /* 0x000fda0003800000 */
[----:B------:R-:W-:Y:S05]  /*00e0*/  @!P0 BRA `(.L_x_2) ;  /* 0x0000000000848947 */ /* 0x000fea0003800000 */
[----:B------:R-:W-:Y:S01]  /*00f0*/  UMOV UR5, 0x2 ;  /* 0x0000000200057882 */ /* 0x000fe20000000000 */
[----:B------:R-:W-:Y:S02]  /*0100*/  IMAD.MOV.U32 R5, RZ, RZ, 0x1 ;  /* 0x00000001ff057424 */ /* 0x000fe400078e00ff */
[----:B------:R-:W-:Y:S02]  /*0110*/  IMAD.MOV.U32 R3, RZ, RZ, 0x3 ;  /* 0x00000003ff037424 */ /* 0x000fe400078e00ff */
[----:B------:R-:W-:Y:S04]  /*0120*/  DEPBAR.LE SB2, 0x36 ;  /* 0x0000ad800000791a */ /* 0x000fe80000000000 */
[----:B------:R-:W2:Y:S02]  /*0130*/  UTCATOMSWS.FIND_AND_SET.ALIGN UP0, UR5, UR5 ;  /* 0x00000005000575e3 */ /* 0x000ea40008000800 */
[----:B--2---:R-:W-:-:S04]  /*0140*/  PLOP3.LUT P0, PT, PT, PT, UP0, 0x80, 0x8 ;  /* 0x000000000008781c */ /* 0x004fc80003f0f008 */
[----:B------:R-:W-:-:S04]  /*0150*/  SEL R2, RZ, 0xffffffff, !P0 ;  /* 0xffffffffff027807 */ /* 0x000fc80004000000 */
[----:B------:R-:W-:Y:S01]  /*0160*/  ISETP.NE.AND P0, PT, R2, RZ, PT ;  /* 0x000000ff0200720c */ /* 0x000fe20003f05270 */
[----:B------:R-:W-:-:S12]  /*0170*/  IMAD.U32 R2, RZ, RZ, UR5 ;  /* 0x00000005ff027e24 */ /* 0x000fd8000f8e00ff */
[----:B------:R-:W-:Y:S05]  /*0180*/  @P0 BRA `(.L_x_3) ;  /* 0x0000000000240947 */ /* 0x000fea0003800000 */
.L_x_4:
[----:B------:R-:W-:Y:S05]  /*0190*/  NANOSLEEP 0x64 ;  /* 0x000000640000795d */ /* 0x000fea0003800000 */
[----:B------:R-:W-:-:S05]  /*01a0*/  UMOV UR5, 0x2 ;  /* 0x0000000200057882 */ /* 0x000fca0000000000 */
[----:B------:R-:W-:Y:S04]  /*01b0*/  DEPBAR.LE SB2, 0x36 ;  /* 0x0000ad800000791a */ /* 0x000fe80000000000 */
[----:B------:R-:W2:Y:S02]  /*01c0*/  UTCATOMSWS.FIND_AND_SET.ALIGN UP0, UR5, UR5 ;  /* 0x00000005000575e3 */ /* 0x000ea40008000800 */
[----:B--2---:R-:W-:-:S04]  /*01d0*/  PLOP3.LUT P0, PT, PT, PT, UP0, 0x80, 0x8 ;  /* 0x000000000008781c */ /* 0x004fc80003f0f008 */
[----:B------:R-:W-:-:S04]  /*01e0*/  SEL R2, RZ, 0xffffffff, !P0 ;  /* 0xffffffffff027807 */ /* 0x000fc80004000000 */
[----:B------:R-:W-:Y:S01]  /*01f0*/  ISETP.NE.AND P0, PT, R2, RZ, PT ;  /* 0x000000ff0200720c */ /* 0x000fe20003f05270 */
[----:B------:R-:W-:-:S12]  /*0200*/  IMAD.U32 R2, RZ, RZ, UR5 ;  /* 0x00000005ff027e24 */ /* 0x000fd8000f8e00ff */
[----:B------:R-:W-:Y:S05]  /*0210*/  @!P0 BRA `(.L_x_4) ;  /* 0xfffffffc00dc8947 */ /* 0x000fea000383ffff */
.L_x_3:
[C---:B------:R-:W-:Y:S01]  /*0220*/  VIADD R4, R2.reuse, 0x10 ;  /* 0x0000001002047836 */ /* 0x040fe20000000000 */
[----:B------:R-:W-:Y:S01]  /*0230*/  UMOV UR5, 0x50 ;  /* 0x0000005000057882 */ /* 0x000fe20000000000 */
[----:B------:R-:W-:Y:S01]  /*0240*/  SHF.L.U32 R3, R3, R2, RZ ;  /* 0x0000000203037219 */ /* 0x000fe200000006ff */
[----:B------:R-:W-:Y:S01]  /*0250*/  ULEA UR5, UR6, UR5, 0x18 ;  /* 0x0000000506057291 */ /* 0x000fe2000f8ec0ff */
[----:B------:R-:W-:Y:S01]  /*0260*/  IMAD.SHL.U32 R2, R2, 0x20, RZ ;  /* 0x0000002002027824 */ /* 0x000fe200078e00ff */
[----:B------:R-:W-:-:S04]  /*0270*/  SHF.L.U32 R4, R5, R4, RZ ;  /* 0x0000000405047219 */ /* 0x000fc800000006ff */
[----:B------:R-:W-:-:S05]  /*0280*/  LOP3.LUT R3, R4, R3, RZ, 0xfc, !PT ;  /* 0x0000000304037212 */ /* 0x000fca00078efcff */
[----:B------:R2:W-:Y:S04]  /*0290*/  ATOMS.OR RZ, [UR5], R3 ;  /* 0x00000003ffff798c */ /* 0x0005e8000b000005 */
[----:B------:R2:W-:Y:S01]  /*02a0*/  STS [UR4], R2 ;  /* 0x00000002ff007988 */ /* 0x0005e20008000804 */
[----:B------:R-:W-:Y:S05]  /*02b0*/  BRA `(.L_x_2) ;  /* 0x0000000000107947 */ /* 0x000fea0003800000 */
.L_x_1:
[----:B------:R-:W-:Y:S01]  /*02c0*/  IMAD.MOV.U32 R3, RZ, RZ, -0x1 ;  /* 0xffffffffff037424 */ /* 0x000fe200078e00ff */
[----:B------:R-:W-:-:S04]  /*02d0*/  MOV R2, 0x300 ;  /* 0x0000030000027802 */ /* 0x000fc80000000f00 */
[----:B------:R2:W-:Y:S03]  /*02e0*/  STS [UR4], R3 ;  /* 0x00000003ff007988 */ /* 0x0005e60008000804 */
[----:B-12---:R-:W-:Y:S05]  /*02f0*/  CALL.REL.NOINC `($__internal_1_$__cuda_sm10x_tcgen05_guardrail_trap_phase_invalid_during_alloc) ;  /* 0x0000002800487944 */ /* 0x006fea0003c00000 */
.L_x_2:
[----:B------:R-:W-:Y:S05]  /*0300*/  WARPSYNC.ALL ;  /* 0x0000000000007948 */ /* 0x000fea0003800000 */
[----:B------:R-:W-:Y:S01]  /*0310*/  NOP ;  /* 0x0000000000007918 */ /* 0x000fe20000000000 */
.L_x_0:
[----:B------:R-:W3:Y:S08]  /*0320*/  S2UR UR4, SR_CgaCtaId ;  /* 0x00000000000479c3 */ /* 0x000ef00000008800 */
[----:B------:R-:W-:Y:S01]  /*0330*/  BAR.SYNC.DEFER_BLOCKING 0x0 ;  /* 0x0000000000007b1d */ /* 0x000fe20000010000 */
[----:B------:R-:W-:-:S05]  /*0340*/  LOP3.LUT R36, R0, 0xff, RZ, 0xc0, !PT ;  /* 0x000000ff00247812 */ /* 0x000fca00078ec0ff */
[----:B------:R-:W-:Y:S02]  /*0350*/  UMOV UR8, 0x400 ;  /* 0x0000040000087882 */ /* 0x000fe40000000000 */
[----:B------:R-:W4:Y:S08]  /*0360*/  LDC R7, c[0x0][0x3a0] ;  /* 0x0000e800ff077b82 */ /* 0x000f300000000800 */
[----:B------:R-:W5:Y:S01]  /*0370*/  S2UR UR9, SR_CTAID.Y ;  /* 0x00000000000979c3 */ /* 0x000f620000002600 */
[----:B---3--:R-:W-:-:S09]  /*0380*/  ULEA UR8, UR4, UR8, 0x18 ;  /* 0x0000000804087291 */ /* 0x008fd2000f8ec0ff */
[----:B------:R-:W3:Y:S01]  /*0390*/  LDS R4, [UR8] ;  /* 0x00000008ff047984 */ /* 0x000ee20008000800 */
[----:B------:R-:W-:Y:S06]  /*03a0*/  BAR.SYNC.DEFER_BLOCKING 0x0 ;  /* 0x0000000000007b1d */ /* 0x000fec0000010000 */
[----:B------:R-:W-:Y:S05]  /*03b0*/  @P2 BRA `(.L_x_5) ;  /* 0x0000000000182947 */ /* 0x000fea0003800000 */
[----:B------:R-:W-:Y:S01]  /*03c0*/  ELECT P0, URZ, PT ;  /* 0x0000000000ff782f */ /* 0x000fe20003800000 */
[----:B--2---:R-:W-:Y:S01]  /*03d0*/  IMAD.MOV.U32 R2, RZ, RZ, 0x1 ;  /* 0x00000001ff027424 */ /* 0x004fe200078e00ff */
[----:B------:R-:W-:Y:S01]  /*03e0*/  UMOV UR5, 0x40 ;  /* 0x0000004000057882 */ /* 0x000fe20000000000 */
[----:B------:R-:W-:Y:S01]  /*03f0*/  UVIRTCOUNT.DEALLOC.SMPOOL 0x80 ;  /* 0x000000800000784c */ /* 0x000fe20000000000 */
[----:B------:R-:W-:-:S09]  /*0400*/  ULEA UR5, UR4, UR5, 0x18 ;  /* 0x0000000504057291 */ /* 0x000fd2000f8ec0ff */
[----:B------:R2:W-:Y:S03]  /*0410*/  @P0 STS.U8 [UR5], R2 ;  /* 0x00000002ff000988 */ /* 0x0005e60008000005 */
.L_x_5:
[----:B------:R-:W2:Y:S01]  /*0420*/  S2UR UR4, SR_CTAID.Z ;  /* 0x00000000000479c3 */ /* 0x000ea20000002700 */
[----:B------:R-:W5:Y:S01]  /*0430*/  LDCU UR5, c[0x0][0x370] ;  /* 0x00006e00ff0577ac */ /* 0x000f620008000800 */
[C---:B------:R-:W-:Y:S01]  /*0440*/  ISETP.GE.U32.AND P0, PT, R36.reuse, 0x20, PT ;  /* 0x000000202400780c */ /* 0x040fe20003f06070 */
[----:B----4-:R-:W-:Y:S01]  /*0450*/  VIADD R6, R7, 0xffffffff ;  /* 0xffffffff07067836 */ /* 0x010fe20000000000 */
[C---:B------:R-:W-:Y:S01]  /*0460*/  ISETP.NE.U32.AND P3, PT, R36.reuse, RZ, PT ;  /* 0x000000ff2400720c */ /* 0x040fe20003f65070 */
[----:B------:R-:W2:Y:S02]  /*0470*/  LDCU UR6, c[0x0][0x374] ;  /* 0x00006e80ff0677ac */ /* 0x000ea40008000800 */
[----:B--2---:R-:W-:Y:S01]  /*0480*/  LEA R3, R36, UR8, 0x2 ;  /* 0x0000000824037c11 */ /* 0x004fe2000f8e10ff */
[----:B------:R-:W-:Y:S01]  /*0490*/  BSSY.RECONVERGENT B0, `(.L_x_6) ;  /* 0x0000015000007945 */ /* 0x000fe20003800200 */
[----:B------:R-:W5:Y:S01]  /*04a0*/  S2UR UR7, SR_CTAID.X ;  /* 0x00000000000779c3 */ /* 0x000f620000002500 */
[----:B------:R-:W2:Y:S01]  /*04b0*/  LDCU.64 UR20, c[0x0][0x3c0] ;  /* 0x00007800ff1477ac */ /* 0x000ea20008000a00 */
[----:B---3--:R-:W-:-:S04]  /*04c0*/  R2UR UR23, R4 ;  /* 0x00000000041772ca */ /* 0x008fc800000e0000 */
[----:B------:R3:W-:Y:S02]  /*04d0*/  @!P0 STS [R3], RZ ;  /* 0x000000ff03008388 */ /* 0x0007e40000000800 */
[----:B------:R-:W4:Y:S01]  /*04e0*/  LDC R2, c[0x0][0x398] ;  /* 0x0000e600ff027b82 */ /* 0x000f220000000800 */
[----:B------:R-:W-:Y:S01]  /*04f0*/  NOP ;  /* 0x0000000000007918 */ /* 0x000fe20000000000 */
[----:B------:R3:W-:Y:S01]  /*0500*/  @!P3 STS [UR8+0x20], R6 ;  /* 0x00002006ff00b988 */ /* 0x0007e20008000808 */
[----:B-----5:R-:W-:-:S04]  /*0510*/  UIMAD UR4, UR4, UR6, UR9 ;  /* 0x00000006040472a4 */ /* 0x020fc8000f8e0209 */
[----:B------:R-:W-:-:S04]  /*0520*/  UIMAD UR4, UR4, UR5, UR7 ;  /* 0x00000005040472a4 */ /* 0x000fc8000f8e0207 */
[----:B------:R-:W-:-:S04]  /*0530*/  UIMAD UR4, UR4, 0x180, URZ ;  /* 0x00000180040478a4 */ /* 0x000fc8000f8e02ff */
[----:B--2---:R-:W-:Y:S01]  /*0540*/  UIADD3 UR24, UP0, UPT, UR4, UR20, URZ ;  /* 0x0000001404187290 */ /* 0x004fe2000ff1e0ff */
[----:B----4-:R-:W-:-:S03]  /*0550*/  VIADD R2, R2, 0xffffffff ;  /* 0xffffffff02027836 */ /* 0x010fc60000000000 */
[----:B------:R-:W-:Y:S01]  /*0560*/  ULEA.HI.X.SX32 UR25, UR4, UR21, 0x1, UP0 ;  /* 0x0000001504197291 */ /* 0x000fe200080f0eff */
[----:B---3--:R-:W-:Y:S11]  /*0570*/  @P3 BRA `(.L_x_7) ;  /* 0x0000000000183947 */ /* 0x008ff60003800000 */
[----:B------:R-:W2:Y:S01]  /*0580*/  LDS R4, [UR8+0x8] ;  /* 0x00000808ff047984 */ /* 0x000ea20008000800 */
[----:B------:R-:W3:Y:S01]  /*0590*/  LDC.64 R8, c[0x0][0x380] ;  /* 0x0000e000ff087b82 */ /* 0x000ee20000000a00 */
[----:B------:R-:W-:Y:S02]  /*05a0*/  IMAD.MOV.U32 R5, RZ, RZ, 0x70 ;  /* 0x00000070ff057424 */ /* 0x000fe400078e00ff */
[----:B---3--:R3:W-:Y:S03]  /*05b0*/  STS.64 [UR8], R8 ;  /* 0x00000008ff007988 */ /* 0x0087e60008000a08 */
[----:B--2---:R-:W-:-:S05]  /*05c0*/  LOP3.LUT R4, R4, 0x10, R5, 0xd8, !PT ;  /* 0x0000001004047812 */ /* 0x004fca00078ed805 */
[----:B------:R3:W-:Y:S02]  /*05d0*/  STS [UR8+0x8], R4 ;  /* 0x00000804ff007988 */ /* 0x0007e40008000808 */
.L_x_7:
[----:B------:R-:W-:Y:S05]  /*05e0*/  BSYNC.RECONVERGENT B0 ;  /* 0x0000000000007941 */ /* 0x000fea0003800200 */
.L_x_6:
[----:B------:R-:W-:Y:S04]  /*05f0*/  BSSY.RECONVERGENT B0, `(.L_x_8) ;  /* 0x000000a000007945 */ /* 0x000fe80003800200 */
[----:B------:R-:W-:Y:S05]  /*0600*/  @P3 BRA `(.L_x_9) ;  /* 0x0000000000203947 */ /* 0x000fea0003800000 */
[----:B---3--:R-:W2:Y:S01]  /*0610*/  LDS R4, [UR8+0x34] ;  /* 0x00003408ff047984 */ /* 0x008ea20008000800 */
[----:B------:R-:W-:Y:S02]  /*0620*/  IMAD.MOV.U32 R5, RZ, RZ, 0x7f000000 ;  /* 0x7f000000ff057424 */ /* 0x000fe400078e00ff */
[----:B------:R-:W-:Y:S01]  /*0630*/  @!P3 IMAD.MOV.U32 R8, RZ, RZ, 0x7f ;  /* 0x0000007fff08b424 */ /* 0x000fe200078e00ff */
[----:B------:R-:W3:Y:S02]  /*0640*/  @!P3 LDS R9, [UR8+0x38] ;  /* 0x00003808ff09b984 */ /* 0x000ee40008000800 */
[----:B--2---:R-:W-:Y:S02]  /*0650*/  LOP3.LUT R4, R4, 0xff000000, R5, 0xb8, !PT ;  /* 0xff00000004047812 */ /* 0x004fe400078eb805 */
[----:B---3--:R-:W-:-:S03]  /*0660*/  @!P3 LOP3.LUT R5, R9, 0xff, R8, 0xb8, !PT ;  /* 0x000000ff0905b812 */ /* 0x008fc600078eb808 */
[----:B------:R2:W-:Y:S04]  /*0670*/  STS [UR8+0x34], R4 ;  /* 0x00003404ff007988 */ /* 0x0005e80008000808 */
[----:B------:R2:W-:Y:S02]  /*0680*/  @!P3 STS [UR8+0x38], R5 ;  /* 0x00003805ff00b988 */ /* 0x0005e40008000808 */
.L_x_9:
[----:B------:R-:W-:Y:S05]  /*0690*/  BSYNC.RECONVERGENT B0 ;  /* 0x0000000000007941 */ /* 0x000fea0003800200 */
.L_x_8:
[----:B------:R-:W-:Y:S04]  /*06a0*/  BSSY.RECONVERGENT B0, `(.L_x_10) ;  /* 0x000000a000007945 */ /* 0x000fe80003800200 */
[----:B------:R-:W-:Y:S05]  /*06b0*/  @P3 BRA `(.L_x_11) ;  /* 0x0000000000203947 */ /* 0x000fea0003800000 */
[----:B--23--:R-:W2:Y:S01]  /*06c0*/  LDS R4, [UR8+0x1c] ;  /* 0x00001c08ff047984 */ /* 0x00cea20008000800 */
[----:B------:R-:W3:Y:S03]  /*06d0*/  LDC.64 R10, c[0x0][0x3a8] ;  /* 0x0000ea00ff0a7b82 */ /* 0x000ee60000000a00 */
[----:B------:R4:W-:Y:S01]  /*06e0*/  STS [UR8+0x24], R2 ;  /* 0x00002402ff007988 */ /* 0x0009e20008000808 */
[--C-:B---3--:R-:W-:Y:S02]  /*06f0*/  SHF.R.U32.HI R9, RZ, 0x4, R11.reuse ;  /* 0x00000004ff097819 */ /* 0x108fe4000001160b */
[----:B------:R-:W-:-:S05]  /*0700*/  SHF.R.U64 R5, R10, 0x4, R11 ;  /* 0x000000040a057819 */ /* 0x000fca000000120b */
[----:B------:R4:W-:Y:S01]  /*0710*/  STS [UR8+0xc], R5 ;  /* 0x00000c05ff007988 */ /* 0x0009e20008000808 */
[----:B--2---:R-:W-:-:S05]  /*0720*/  LOP3.LUT R4, R4, 0xf, R9, 0xb8, !PT ;  /* 0x0000000f04047812 */ /* 0x004fca00078eb809 */
[----:B------:R4:W-:Y:S02]  /*0730*/  STS [UR8+0x1c], R4 ;  /* 0x00001c04ff007988 */ /* 0x0009e40008000808 */
.L_x_11:
[----:B------:R-:W-:Y:S05]  /*0740*/  BSYNC.RECONVERGENT B0 ;  /* 0x0000000000007941 */ /* 0x000fea0003800200 */
.L_x_10:
[----:B------:R-:W-:Y:S04]  /*0750*/  BSSY.RECONVERGENT B1, `(.L_x_12) ;  /* 0x000001d000017945 */ /* 0x000fe80003800200 */
[----:B------:R-:W-:Y:S04]  /*0760*/  BSSY.RELIABLE B0, `(.L_x_13) ;  /* 0x0000018000007945 */ /* 0x000fe80003800100 */
[----:B------:R-:W-:Y:S05]  /*0770*/  @P3 BRA `(.L_x_14) ;  /* 0x00000000001c3947 */ /* 0x000fea0003800000 */
[----:B--234-:R-:W2:Y:S02]  /*0780*/  LDS R4, [UR8+0x34] ;  /* 0x00003408ff047984 */ /* 0x01cea40008000800 */
[----:B--2---:R-:W-:-:S05]  /*0790*/  LOP3.LUT R4, R4, 0x7, RZ, 0xb8, !PT ;  /* 0x0000000704047812 */ /* 0x004fca00078eb8ff */
[----:B------:R2:W-:Y:S01]  /*07a0*/  STS [UR8+0x34], R4 ;  /* 0x00003404ff007988 */ /* 0x0005e20008000808 */
[----:B------:R-:W-:Y:S05]  /*07b0*/  @P3 BRA `(.L_x_15) ;  /* 0x00000000001c3947 */ /* 0x000fea0003800000 */
[----:B--2---:R-:W2:Y:S02]  /*07c0*/  LDS R4, [UR8+0x34] ;  /* 0x00003408ff047984 */ /* 0x004ea40008000800 */
[----:B--2---:R-:W-:-:S05]  /*07d0*/  LOP3.LUT R4, R4, 0x38, RZ, 0xb8, !PT ;  /* 0x0000003804047812 */ /* 0x004fca00078eb8ff */
[----:B------:R5:W-:Y:S02]  /*07e0*/  STS [UR8+0x34], R4 ;  /* 0x00003404ff007988 */ /* 0x000be40008000808 */
.L_x_14:
[----:B------:R-:W-:Y:S05]  /*07f0*/  @P3 BRA `(.L_x_16) ;  /* 0x00000000001c3947 */ /* 0x000fea0003800000 */
[----:B--2345:R-:W2:Y:S02]  /*0800*/  LDS R4, [UR8+0x8] ;  /* 0x00000808ff047984 */ /* 0x03cea40008000800 */
[----:B--2---:R-:W-:-:S05]  /*0810*/  LOP3.LUT R4, R4, 0x780, RZ, 0xb8, !PT ;  /* 0x0000078004047812 */ /* 0x004fca00078eb8ff */
[----:B------:R3:W-:Y:S02]  /*0820*/  STS [UR8+0x8], R4 ;  /* 0x00000804ff007988 */ /* 0x0007e40008000808 */
.L_x_15:
[----:B------:R-:W-:Y:S05]  /*0830*/  @P3 BRA `(.L_x_17) ;  /* 0x0000000000283947 */ /* 0x000fea0003800000 */
[----:B--23--:R-:W2:Y:S02]  /*0840*/  LDS R4, [UR8+0x8] ;  /* 0x00000808ff047984 */ /* 0x00cea40008000800 */
[----:B--2---:R-:W-:-:S05]  /*0850*/  LOP3.LUT R4, R4, 0x1800, RZ, 0xb8, !PT ;  /* 0x0000180004047812 */ /* 0x004fca00078eb8ff */
[----:B------:R2:W-:Y:S02]  /*0860*/  STS [UR8+0x8], R4 ;  /* 0x00000804ff007988 */ /* 0x0005e40008000808 */
.L_x_16:
[----:B------:R-:W-:Y:S05]  /*0870*/  @P3 BREAK.RELIABLE B0 ;  /* 0x0000000000003942 */ /* 0x000fea0003800100 */
[----:B------:R-:W-:Y:S05]  /*0880*/  @P3 BRA `(.L_x_18) ;  /* 0x0000000000243947 */ /* 0x000fea0003800000 */
[----:B--2-4-:R-:W2:Y:S01]  /*0890*/  LDS R5, [UR8+0x8] ;  /* 0x00000808ff057984 */ /* 0x014ea20008000800 */
[----:B---3-5:R-:W-:-:S05]  /*08a0*/  IMAD.MOV.U32 R4, RZ, RZ, 0x6000 ;  /* 0x00006000ff047424 */ /* 0x028fca00078e00ff */
[----:B--2---:R-:W-:-:S04]  /*08b0*/  LOP3.LUT R4, R5, 0x6000, R4, 0xd8, !PT ;  /* 0x0000600005047812 */ /* 0x004fc800078ed804 */
[----:B------:R-:W-:-:S05]  /*08c0*/  LOP3.LUT R4, R4, 0x400000, RZ, 0xb8, !PT ;  /* 0x0040000004047812 */ /* 0x000fca00078eb8ff */
[----:B------:R4:W-:Y:S02]  /*08d0*/  STS [UR8+0x8], R4 ;  /* 0x00000804ff007988 */ /* 0x0009e40008000808 */
.L_x_17:
[----:B------:R-:W-:Y:S05]  /*08e0*/  BSYNC.RELIABLE B0 ;  /* 0x0000000000007941 */ /* 0x000fea0003800100 */
.L_x_13:
[----:B--234-:R-:W2:Y:S02]  /*08f0*/  @!P3 LDS R4, [UR8+0x8] ;  /* 0x00000808ff04b984 */ /* 0x01cea40008000800 */
[----:B--2---:R-:W-:-:S05]  /*0900*/  @!P3 LOP3.LUT R4, R4, 0x8000, RZ, 0xb8, !PT ;  /* 0x000080000404b812 */ /* 0x004fca00078eb8ff */
[----:B------:R2:W-:Y:S02]  /*0910*/  @!P3 STS [UR8+0x8], R4 ;  /* 0x00000804ff00b988 */ /* 0x0005e40008000808 */
.L_x_18:
[----:B------:R-:W-:Y:S05]  /*0920*/  BSYNC.RECONVERGENT B1 ;  /* 0x0000000000017941 */ /* 0x000fea0003800200 */
.L_x_12:
[----:B------:R-:W-:Y:S05]  /*0930*/  WARPSYNC.ALL ;  /* 0x0000000000007948 */ /* 0x000fea0003800000 */
[----:B------:R-:W-:Y:S01]  /*0940*/  NOP ;  /* 0x0000000000007918 */ /* 0x000fe20000000000 */
[----:B------:R-:W-:Y:S05]  /*0950*/  @P0 BRA `(.L_x_19) ;  /* 0x0000000000300947 */ /* 0x000fea0003800000 */
[----:B--2345:R-:W2:Y:S01]  /*0960*/  S2R R4, SR_LANEID ;  /* 0x0000000000047919 */ /* 0x03cea20000000000 */
[----:B------:R-:W-:Y:S05]  /*0970*/  WARPSYNC.ALL ;  /* 0x0000000000007948 */ /* 0x000fea0003800000 */
[----:B------:R-:W-:Y:S01]  /*0980*/  NOP ;  /* 0x0000000000007918 */ /* 0x000fe20000000000 */
[----:B--2---:R-:W-:-:S05]  /*0990*/  IMAD.SHL.U32 R8, R4, 0x4, RZ ;  /* 0x0000000404087824 */ /* 0x004fca00078e00ff */
[----:B------:R-:W2:Y:S01]  /*09a0*/  LDS R9, [R8+UR8] ;  /* 0x0000000808097984 */ /* 0x000ea20008000800 */
[----:B------:R-:W-:-:S05]  /*09b0*/  IADD3 R4, P1, PT, R8, UR24, RZ ;  /* 0x0000001808047c10 */ /* 0x000fca000ff3e0ff */
[----:B------:R-:W-:-:S05]  /*09c0*/  IMAD.X R5, RZ, RZ, UR25, P1 ;  /* 0x00000019ff057e24 */ /* 0x000fca00088e06ff */
[----:B--2---:R2:W3:Y:S01]  /*09d0*/  ATOMG.E.EXCH.STRONG.GPU PT, RZ, [R4], R9 ;  /* 0x0000000904ff73a8 */ /* 0x0044e200041ee100 */
[----:B------:R-:W-:-:S04]  /*09e0*/  DEPBAR {5,4,3,2,1,0} ;  /* 0x0000003f0000791a */ /* 0x000fc80000000000 */
[----:B------:R-:W4:Y:S02]  /*09f0*/  CCTL.E.C.LDCU.IV.DEEP [UR24] ;  /* 0x0000000018007540 */ /* 0x000f240009c08000 */
[----:B----4-:R2:W-:Y:S01]  /*0a00*/  UTMACCTL.IV [UR24] ;  /* 0x00000000180079b9 */ /* 0x0105e20008000000 */
[----:B------:R-:W-:Y:S01]  /*0a10*/  NOP ;  /* 0x0000000000007918 */ /* 0x000fe20000000000 */
.L_x_19:
[----:B------:R-:W-:Y:S05]  /*0a20*/  @P0 BRA `(.L_x_20) ;  /* 0x00000000000c0947 */ /* 0x000fea0003800000 */
[----:B------:R0:W-:Y:S01]  /*0a30*/  UTMACMDFLUSH ;  /* 0x00000000000079b7 */ /* 0x0001e20000000000 */
[----:B------:R-:W-:Y:S05]  /*0a40*/  @P0 BRA `(.L_x_20) ;  /* 0x0000000000040947 */ /* 0x000fea0003800000 */
[----:B------:R-:W-:-:S04]  /*0a50*/  DEPBAR.LE SB0, 0x0 ;  /* 0x000080000000791a */ /* 0x000fc80000000000 */
.L_x_20:
[----:B------:R-:W-:Y:S05]  /*0a60*/  WARPSYNC.ALL ;  /* 0x0000000000007948 */ /* 0x000fea0003800000 */
[----:B------:R-:W-:Y:S01]  /*0a70*/  NOP ;  /* 0x0000000000007918 */ /* 0x000fe20000000000 */
[----:B---3--:R-:W-:Y:S06]  /*0a80*/  BAR.SYNC.DEFER_BLOCKING 0x0 ;  /* 0x0000000000007b1d */ /* 0x008fec0000010000 */
[----:B------:R-:W-:Y:S02]  /*0a90*/  BSSY.RECONVERGENT B1, `(.L_x_21) ;  /* 0x000000b000017945 */ /* 0x000fe40003800200 */
[----:B------:R-:W-:Y:S06]  /*0aa0*/  BAR.SYNC.DEFER_BLOCKING 0x0 ;  /* 0x0000000000007b1d */ /* 0x000fec0000010000 */
[----:B------:R3:W-:Y:S01]  /*0ab0*/  @!P0 STS [R3], RZ ;  /* 0x000000ff03008388 */ /* 0x0007e20000000800 */
[----:B------:R-:W-:Y:S01]  /*0ac0*/  NOP ;  /* 0x0000000000007918 */ /* 0x000fe20000000000 */
[----:B------:R-:W-:Y:S05]  /*0ad0*/  @P3 BRA `(.L_x_22) ;  /* 0x0000000000183947 */ /* 0x000fea0003800000 */
[----:B--2-45:R-:W2:Y:S01]  /*0ae0*/  LDS R4, [UR8+0x8] ;  /* 0x00000808ff047984 */ /* 0x034ea20008000800 */
[----:B------:R-:W4:Y:S01]  /*0af0*/  LDC.64 R8, c[0x0][0x388] ;  /* 0x0000e200ff087b82 */ /* 0x000f220000000a00 */
[----:B------:R-:W-:Y:S02]  /*0b00*/  IMAD.MOV.U32 R5, RZ, RZ, 0x70 ;  /* 0x00000070ff057424 */ /* 0x000fe400078e00ff */
[----:B----4-:R4:W-:Y:S03]  /*0b10*/  STS.64 [UR8], R8 ;  /* 0x00000008ff007988 */ /* 0x0109e60008000a08 */
[----:B--2---:R-:W-:-:S05]  /*0b20*/  LOP3.LUT R4, R4, 0x10, R5, 0xd8, !PT ;  /* 0x0000001004047812 */ /* 0x004fca00078ed805 */
[----:B------:R4:W-:Y:S02]  /*0b30*/  STS [UR8+0x8], R4 ;  /* 0x00000804ff007988 */ /* 0x0009e40008000808 */
.L_x_22:
[----:B--2---:R-:W-:Y:S05]  /*0b40*/  BSYNC.RECONVERGENT B1 ;  /* 0x0000000000017941 */ /* 0x004fea0003800200 */
.L_x_21:
[----:B------:R-:W-:Y:S04]  /*0b50*/  BSSY.RECONVERGENT B2, `(.L_x_23) ;  /* 0x000000f000027945 */ /* 0x000fe80003800200 */
[----:B------:R-:W-:Y:S04]  /*0b60*/  BSSY.RELIABLE B1, `(.L_x_24) ;  /* 0x000000c000017945 */ /* 0x000fe80003800100 */
[----:B------:R-:W-:Y:S05]  /*0b70*/  @P3 BRA `(.L_x_25) ;  /* 0x0000000000283947 */ /* 0x000fea0003800000 */
[----:B----45:R-:W2:Y:S01]  /*0b80*/  LDS R4, [UR8+0x34] ;  /* 0x00003408ff047984 */ /* 0x030ea20008000800 */
[----:B------:R-:W-:Y:S01]  /*0b90*/  IMAD.MOV.U32 R5, RZ, RZ, 0x7f000000 ;  /* 0x7f000000ff057424 */ /* 0x000fe200078e00ff */
[----:B------:R-:W-:Y:S05]  /*0ba0*/  @P3 BREAK.RELIABLE B1 ;  /* 0x0000000000013942 */ /* 0x000fea0003800100 */
[----:B--2---:R-:W-:-:S05]  /*0bb0*/  LOP3.LUT R4, R4, 0xff000000, R5, 0xb8, !PT ;  /* 0xff00000004047812 */ /* 0x004fca00078eb805 */
[----:B------:R2:W-:Y:S01]  /*0bc0*/  STS [UR8+0x34], R4 ;  /* 0x00003404ff007988 */ /* 0x0005e20008000808 */
[----:B------:R-:W-:Y:S05]  /*0bd0*/  @P3 BRA `(.L_x_26) ;  /* 0x0000000000183947 */ /* 0x000fea0003800000 */
[----:B------:R-:W4:Y:S01]  /*0be0*/  LDS R5, [UR8+0x38] ;  /* 0x00003808ff057984 */ /* 0x000f220008000800 */
[----:B--2---:R-:W-:-:S05]  /*0bf0*/  IMAD.MOV.U32 R4, RZ, RZ, 0x3f ;  /* 0x0000003fff047424 */ /* 0x004fca00078e00ff */
[----:B----4-:R-:W-:-:S05]  /*0c00*/  LOP3.LUT R4, R5, 0xff, R4, 0xb8, !PT ;  /* 0x000000ff05047812 */ /* 0x010fca00078eb804 */
[----:B------:R2:W-:Y:S02]  /*0c10*/  STS [UR8+0x38], R4 ;  /* 0x00003804ff007988 */ /* 0x0005e40008000808 */
.L_x_25:
[----:B------:R-:W-:Y:S05]  /*0c20*/  BSYNC.RELIABLE B1 ;  /* 0x0000000000017941 */ /* 0x000fea0003800100 */
.L_x_24:
[----:B------:R2:W-:Y:S02]  /*0c30*/  @!P3 STS [UR8+0x20], R6 ;  /* 0x00002006ff00b988 */ /* 0x0005e40008000808 */
.L_x_26:
[----:B------:R-:W-:Y:S05]  /*0c40*/  BSYNC.RECONVERGENT B2 ;  /* 0x0000000000027941 */ /* 0x000fea0003800200 */
.L_x_23:
[----:B------:R-:W-:Y:S05]  /*0c50*/  WARPSYNC.ALL ;  /* 0x0000000000007948 */ /* 0x000fea0003800000 */
[----:B------:R-:W-:Y:S01]  /*0c60*/  NOP ;  /* 0x0000000000007918 */ /* 0x000fe20000000000 */
[----:B--2---:R-:W2:Y:S01]  /*0c70*/  LDC R6, c[0x0][0x39c] ;  /* 0x0000e700ff067b82 */ /* 0x004ea20000000800 */
[----:B------:R-:W-:Y:S01]  /*0c80*/  BSSY.RECONVERGENT B2, `(.L_x_27) ;  /* 0x000000b000027945 */ /* 0x000fe20003800200 */
[----:B--2---:R-:W-:-:S03]  /*0c90*/  VIADD R6, R6, 0xffffffff ;  /* 0xffffffff06067836 */ /* 0x004fc60000000000 */
[----:B------:R-:W-:Y:S05]  /*0ca0*/  @P3 BRA `(.L_x_28) ;  /* 0x0000000000203947 */ /* 0x000fea0003800000 */
[----:B----45:R-:W2:Y:S01]  /*0cb0*/  LDS R4, [UR8+0x1c] ;  /* 0x00001c08ff047984 */ /* 0x030ea20008000800 */
[----:B------:R-:W4:Y:S03]  /*0cc0*/  LDC.64 R10, c[0x0][0x3b0] ;  /* 0x0000ec00ff0a7b82 */ /* 0x000f260000000a00 */
[----:B------:R5:W-:Y:S01]  /*0cd0*/  STS [UR8+0x24], R6 ;  /* 0x00002406ff007988 */ /* 0x000be20008000808 */
[--C-:B----4-:R-:W-:Y:S02]  /*0ce0*/  SHF.R.U32.HI R9, RZ, 0x4, R11.reuse ;  /* 0x00000004ff097819 */ /* 0x110fe4000001160b */
[----:B------:R-:W-:-:S05]  /*0cf0*/  SHF.R.U64 R5, R10, 0x4, R11 ;  /* 0x000000040a057819 */ /* 0x000fca000000120b */
[----:B------:R5:W-:Y:S01]  /*0d00*/  STS [UR8+0xc], R5 ;  /* 0x00000c05ff007988 */ /* 0x000be20008000808 */
[----:B--2---:R-:W-:-:S05]  /*0d10*/  LOP3.LUT R4, R4, 0xf, R9, 0xb8, !PT ;  /* 0x0000000f04047812 */ /* 0x004fca00078eb809 */
[----:B------:R5:W-:Y:S02]  /*0d20*/  STS [UR8+0x1c], R4 ;  /* 0x00001c04ff007988 */ /* 0x000be40008000808 */
.L_x_28:
[----:B------:R-:W-:Y:S05]  /*0d30*/  BSYNC.RECONVERGENT B2 ;  /* 0x0000000000027941 */ /* 0x000fea0003800200 */
.L_x_27:
[----:B------:R-:W-:Y:S04]  /*0d40*/  BSSY.RECONVERGENT B3, `(.L_x_29) ;  /* 0x000001d000037945 */ /* 0x000fe80003800200 */
[----:B------:R-:W-:Y:S04]  /*0d50*/  BSSY.RELIABLE B2, `(.L_x_30) ;  /* 0x0000018000027945 */ /* 0x000fe80003800100 */
[----:B------:R-:W-:Y:S05]  /*0d60*/  @P3 BRA `(.L_x_31) ;  /* 0x00000000001c3947 */ /* 0x000fea0003800000 */
[----:B----45:R-:W2:Y:S02]  /*0d70*/  LDS R4, [UR8+0x34] ;  /* 0x00003408ff047984 */ /* 0x030ea40008000800 */
[----:B--2---:R-:W-:-:S05]  /*0d80*/  LOP3.LUT R4, R4, 0x7, RZ, 0xb8, !PT ;  /* 0x0000000704047812 */ /* 0x004fca00078eb8ff */
[----:B------:R2:W-:Y:S01]  /*0d90*/  STS [UR8+0x34], R4 ;  /* 0x00003404ff007988 */ /* 0x0005e20008000808 */
[----:B------:R-:W-:Y:S05]  /*0da0*/  @P3 BRA `(.L_x_32) ;  /* 0x00000000001c3947 */ /* 0x000fea0003800000 */
[----:B--2---:R-:W2:Y:S02]  /*0db0*/  LDS R4, [UR8+0x34] ;  /* 0x00003408ff047984 */ /* 0x004ea40008000800 */
[----:B--2---:R-:W-:-:S05]  /*0dc0*/  LOP3.LUT R4, R4, 0x38, RZ, 0xb8, !PT ;  /* 0x0000003804047812 */ /* 0x004fca00078eb8ff */
[----:B------:R2:W-:Y:S02]  /*0dd0*/  STS [UR8+0x34], R4 ;  /* 0x00003404ff007988 */ /* 0x0005e40008000808 */
.L_x_31:
[----:B------:R-:W-:Y:S05]  /*0de0*/  @P3 BRA `(.L_x_33) ;  /* 0x00000000001c3947 */ /* 0x000fea0003800000 */
[----:B--2-45:R-:W2:Y:S02]  /*0df0*/  LDS R4, [UR8+0x8] ;  /* 0x00000808ff047984 */ /* 0x034ea40008000800 */
[----:B--2---:R-:W-:-:S05]  /*0e00*/  LOP3.LUT R4, R4, 0x780, RZ, 0xb8, !PT ;  /* 0x0000078004047812 */ /* 0x004fca00078eb8ff */
[----:B------:R4:W-:Y:S02]  /*0e10*/  STS [UR8+0x8], R4 ;  /* 0x00000804ff007988 */ /* 0x0009e40008000808 */
.L_x_32:
[----:B------:R-:W-:Y:S05]  /*0e20*/  @P3 BRA `(.L_x_34) ;  /* 0x0000000000283947 */ /* 0x000fea0003800000 */
[----:B--2-4-:R-:W2:Y:S02]  /*0e30*/  LDS R4, [UR8+0x8] ;  /* 0x00000808ff047984 */ /* 0x014ea40008000800 */
[----:B--2---:R-:W-:-:S05]  /*0e40*/  LOP3.LUT R4, R4, 0x1800, RZ, 0xb8, !PT ;  /* 0x0000180004047812 */ /* 0x004fca00078eb8ff */
[----:B------:R2:W-:Y:S02]  /*0e50*/  STS [UR8+0x8], R4 ;  /* 0x00000804ff007988 */ /* 0x0005e40008000808 */
.L_x_33:
[----:B------:R-:W-:Y:S05]  /*0e60*/  @P3 BREAK.RELIABLE B2 ;  /* 0x0000000000023942 */ /* 0x000fea0003800100 */
[----:B------:R-:W-:Y:S05]  /*0e70*/  @P3 BRA `(.L_x_35) ;  /* 0x0000000000243947 */ /* 0x000fea0003800000 */
[----:B--2-45:R-:W2:Y:S01]  /*0e80*/  LDS R4, [UR8+0x8] ;  /* 0x00000808ff047984 */ /* 0x034ea20008000800 */
[----:B------:R-:W-:-:S05]  /*0e90*/  IMAD.MOV.U32 R5, RZ, RZ, 0x6000 ;  /* 0x00006000ff057424 */ /* 0x000fca00078e00ff */
[----:B--2---:R-:W-:-:S04]  /*0ea0*/  LOP3.LUT R4, R4, 0x6000, R5, 0xd8, !PT ;  /* 0x0000600004047812 */ /* 0x004fc800078ed805 */
[----:B------:R-:W-:-:S05]  /*0eb0*/  LOP3.LUT R4, R4, 0x400000, RZ, 0xb8, !PT ;  /* 0x0040000004047812 */ /* 0x000fca00078eb8ff */
[----:B------:R5:W-:Y:S02]  /*0ec0*/  STS [UR8+0x8], R4 ;  /* 0x00000804ff007988 */ /* 0x000be40008000808 */
.L_x_34:
[----:B------:R-:W-:Y:S05]  /*0ed0*/  BSYNC.RELIABLE B2 ;  /* 0x0000000000027941 */ /* 0x000fea0003800100 */
.L_x_30:
[----:B--2-45:R-:W2:Y:S02]  /*0ee0*/  @!P3 LDS R4, [UR8+0x8] ;  /* 0x00000808ff04b984 */ /* 0x034ea40008000800 */
[----:B--2---:R-:W-:-:S05]  /*0ef0*/  @!P3 LOP3.LUT R4, R4, 0x8000, RZ, 0xb8, !PT ;  /* 0x000080000404b812 */ /* 0x004fca00078eb8ff */
[----:B------:R2:W-:Y:S02]  /*0f00*/  @!P3 STS [UR8+0x8], R4 ;  /* 0x00000804ff00b988 */ /* 0x0005e40008000808 */
.L_x_35:
[----:B------:R-:W-:Y:S05]  /*0f10*/  BSYNC.RECONVERGENT B3 ;  /* 0x0000000000037941 */ /* 0x000fea0003800200 */
.L_x_29:
[----:B------:R-:W-:Y:S05]  /*0f20*/  WARPSYNC.ALL ;  /* 0x0000000000007948 */ /* 0x000fea0003800000 */
[----:B------:R-:W-:Y:S01]  /*0f30*/  NOP ;  /* 0x0000000000007918 */ /* 0x000fe20000000000 */
[----:B------:R-:W-:-:S04]  /*0f40*/  UIADD3 UR5, UPT, UPT, UR4, 0x80, URZ ;  /* 0x0000008004057890 */ /* 0x000fc8000fffe0ff */
[----:B------:R-:W-:-:S04]  /*0f50*/  UIADD3 UR26, UP0, UPT, UR5, UR20, URZ ;  /* 0x00000014051a7290 */ /* 0x000fc8000ff1e0ff */
[----:B------:R-:W-:Y:S01]  /*0f60*/  ULEA.HI.X.SX32 UR27, UR5, UR21, 0x1, UP0 ;  /* 0x00000015051b7291 */ /* 0x000fe200080f0eff */
[----:B------:R-:W-:Y:S11]  /*0f70*/  @P0 BRA `(.L_x_36) ;  /* 0x0000000000300947 */ /* 0x000ff60003800000 */
[----:B--2-45:R-:W2:Y:S01]  /*0f80*/  S2R R4, SR_LANEID ;  /* 0x0000000000047919 */ /* 0x034ea20000000000 */
[----:B------:R-:W-:Y:S05]  /*0f90*/  WARPSYNC.ALL ;  /* 0x0000000000007948 */ /* 0x000fea0003800000 */
[----:B------:R-:W-:Y:S01]  /*0fa0*/  NOP ;  /* 0x0000000000007918 */ /* 0x000fe20000000000 */
[----:B--2---:R-:W-:-:S05]  /*0fb0*/  IMAD.SHL.U32 R8, R4, 0x4, RZ ;  /* 0x0000000404087824 */ /* 0x004fca00078e00ff */
[----:B------:R-:W2:Y:S01]  /*0fc0*/  LDS R9, [R8+UR8] ;  /* 0x0000000808097984 */ /* 0x000ea20008000800 */
[----:B------:R-:W-:-:S05]  /*0fd0*/  IADD3 R4, P1, PT, R8, UR26, RZ ;  /* 0x0000001a08047c10 */ /* 0x000fca000ff3e0ff */
[----:B------:R-:W-:-:S05]  /*0fe0*/  IMAD.X R5, RZ, RZ, UR27, P1 ;  /* 0x0000001bff057e24 */ /* 0x000fca00088e06ff */
[----:B--2---:R2:W4:Y:S01]  /*0ff0*/  ATOMG.E.EXCH.STRONG.GPU PT, RZ, [R4], R9 ;  /* 0x0000000904ff73a8 */ /* 0x00452200041ee100 */
[----:B------:R-:W-:-:S04]  /*1000*/  DEPBAR {5,4,3,2,1,0} ;  /* 0x0000003f0000791a */ /* 0x000fc80000000000 */
[----:B------:R-:W5:Y:S02]  /*1010*/  CCTL.E.C.LDCU.IV.DEEP [UR26] ;  /* 0x000000001a007540 */ /* 0x000f640009c08000 */
[----:B-----5:R2:W-:Y:S01]  /*1020*/  UTMACCTL.IV [UR26] ;  /* 0x000000001a0079b9 */ /* 0x0205e20008000000 */
[----:B------:R-:W-:Y:S01]  /*1030*/  NOP ;  /* 0x0000000000007918 */ /* 0x000fe20000000000 */
.L_x_36:
[----:B------:R-:W-:Y:S05]  /*1040*/  @P0 BRA `(.L_x_37) ;  /* 0x00000000000c0947 */ /* 0x000fea0003800000 */
[----:B------:R0:W-:Y:S01]  /*1050*/  UTMACMDFLUSH ;  /* 0x00000000000079b7 */ /* 0x0001e20000000000 */
[----:B------:R-:W-:Y:S05]  /*1060*/  @P0 BRA `(.L_x_37) ;  /* 0x0000000000040947 */ /* 0x000fea0003800000 */
[----:B------:R-:W-:-:S04]  /*1070*/  DEPBAR.LE SB0, 0x0 ;  /* 0x000080000000791a */ /* 0x000fc80000000000 */
.L_x_37:
[----:B------:R-:W-:Y:S05]  /*1080*/  WARPSYNC.ALL ;  /* 0x0000000000007948 */ /* 0x000fea0003800000 */
[----:B------:R-:W-:Y:S01]  /*1090*/  NOP ;  /* 0x0000000000007918 */ /* 0x000fe20000000000 */
[----:B----4-:R-:W-:Y:S06]  /*10a0*/  BAR.SYNC.DEFER_BLOCKING 0x0 ;  /* 0x0000000000007b1d */ /* 0x010fec0000010000 */
[----:B------:R-:W-:Y:S02]  /*10b0*/  BSSY.RECONVERGENT B3, `(.L_x_38) ;  /* 0x000000b000037945 */ /* 0x000fe40003800200 */
[----:B------:R-:W-:Y:S06]  /*10c0*/  BAR.SYNC.DEFER_BLOCKING 0x0 ;  /* 0x0000000000007b1d */ /* 0x000fec0000010000 */
[----:B------:R4:W-:Y:S01]  /*10d0*/  @!P0 STS [R3], RZ ;  /* 0x000000ff03008388 */ /* 0x0009e20000000800 */
[----:B------:R-:W-:Y:S01]  /*10e0*/  NOP ;  /* 0x0000000000007918 */ /* 0x000fe20000000000 */
[----:B------:R-:W-:Y:S05]  /*10f0*/  @P3 BRA `(.L_x_39) ;  /* 0x0000000000183947 */ /* 0x000fea0003800000 */
[----:B---34-:R-:W3:Y:S01]  /*1100*/  LDS R3, [UR8+0x8] ;  /* 0x00000808ff037984 */ /* 0x018ee20008000800 */
[----:B--2---:R-:W2:Y:S01]  /*1110*/  LDC.64 R8, c[0x0][0x390] ;  /* 0x0000e400ff087b82 */ /* 0x004ea20000000a00 */
[----:B-----5:R-:W-:Y:S02]  /*1120*/  IMAD.MOV.U32 R4, RZ, RZ, 0x70 ;  /* 0x00000070ff047424 */ /* 0x020fe400078e00ff */
[----:B--2---:R2:W-:Y:S03]  /*1130*/  STS.64 [UR8], R8 ;  /* 0x00000008ff007988 */ /* 0x0045e60008000a08 */
[----:B---3--:R-:W-:-:S05]  /*1140*/  LOP3.LUT R3, R3, 0x10, R4, 0xd8, !PT ;  /* 0x0000001003037812 */ /* 0x008fca00078ed804 */
[----:B------:R2:W-:Y:S02]  /*1150*/  STS [UR8+0x8], R3 ;  /* 0x00000803ff007988 */ /* 0x0005e40008000808 */
.L_x_39:
[----:B--2---:R-:W-:Y:S05]  /*1160*/  BSYNC.RECONVERGENT B3 ;  /* 0x0000000000037941 */ /* 0x004fea0003800200 */
.L_x_38:
[----:B------:R-:W-:Y:S04]  /*1170*/  BSSY.RECONVERGENT B4, `(.L_x_40) ;  /* 0x0000033000047945 */ /* 0x000fe80003800200 */
[----:B------:R-:W-:Y:S04]  /*1180*/  BSSY.RELIABLE B3, `(.L_x_41) ;  /* 0x000002e000037945 */ /* 0x000fe80003800100 */
[----:B------:R-:W-:Y:S05]  /*1190*/  @P3 BRA `(.L_x_42) ;  /* 0x0000000000243947 */ /* 0x000fea0003800000 */
[----:B---34-:R-:W2:Y:S01]  /*11a0*/  LDS R3, [UR8+0x34] ;  /* 0x00003408ff037984 */ /* 0x018ea20008000800 */
[----:B-----5:R-:W-:-:S05]  /*11b0*/  IMAD.MOV.U32 R4, RZ, RZ, 0x3f000000 ;  /* 0x3f000000ff047424 */ /* 0x020fca00078e00ff */
[----:B--2---:R-:W-:-:S05]  /*11c0*/  LOP3.LUT R3, R3, 0xff000000, R4, 0xb8, !PT ;  /* 0xff00000003037812 */ /* 0x004fca00078eb804 */
[----:B------:R2:W-:Y:S01]  /*11d0*/  STS [UR8+0x34], R3 ;  /* 0x00003403ff007988 */ /* 0x0005e20008000808 */
[----:B------:R-:W-:Y:S05]  /*11e0*/  @P3 BRA `(.L_x_43) ;  /* 0x0000000000183947 */ /* 0x000fea0003800000 */
[----:B--2---:R-:W2:Y:S01]  /*11f0*/  LDS R3, [UR8+0x38] ;  /* 0x00003808ff037984 */ /* 0x004ea20008000800 */
[----:B------:R-:W-:-:S05]  /*1200*/  IMAD.MOV.U32 R4, RZ, RZ, 0x7f ;  /* 0x0000007fff047424 */ /* 0x000fca00078e00ff */
[----:B--2---:R-:W-:-:S05]  /*1210*/  LOP3.LUT R3, R3, 0xff, R4, 0xb8, !PT ;  /* 0x000000ff03037812 */ /* 0x004fca00078eb804 */
[----:B------:R2:W-:Y:S02]  /*1220*/  STS [UR8+0x38], R3 ;  /* 0x00003803ff007988 */ /* 0x0005e40008000808 */
.L_x_42:
[----:B------:R-:W-:Y:S05]  /*1230*/  @P3 BRA `(.L_x_44) ;  /* 0x00000000000c3947 */ /* 0x000fea0003800000 */
[----:B------:R2:W-:Y:S02]  /*1240*/  STS [UR8+0x20], R6 ;  /* 0x00002006ff007988 */ /* 0x0005e40008000808 */
.L_x_43:
[----:B------:R-:W-:Y:S05]  /*1250*/  @P3 BRA `(.L_x_45) ;  /* 0x0000000000243947 */ /* 0x000fea0003800000 */
[----:B------:R2:W-:Y:S02]  /*1260*/  STS [UR8+0x24], R2 ;  /* 0x00002402ff007988 */ /* 0x0005e40008000808 */
.L_x_44:
[----:B------:R-:W-:Y:S05]  /*1270*/  @P3 BRA `(.L_x_46) ;  /* 0x00000000002c3947 */ /* 0x000fea0003800000 */
[----:B--2---:R-:W2:Y:S01]  /*1280*/  LDS R2, [UR8+0x1c] ;  /* 0x00001c08ff027984 */ /* 0x004ea20008000800 */
[----:B------:R-:W3:Y:S02]  /*1290*/  LDC.64 R8, c[0x0][0x3b8] ;  /* 0x0000ee00ff087b82 */ /* 0x000ee40000000a00 */
[--C-:B---3-5:R-:W-:Y:S02]  /*12a0*/  SHF.R.U32.HI R5, RZ, 0x4, R9.reuse ;  /* 0x00000004ff057819 */ /* 0x128fe40000011609 */
[----:B----4-:R-:W-:-:S05]  /*12b0*/  SHF.R.U64 R3, R8, 0x4, R9 ;  /* 0x0000000408037819 */ /* 0x010fca0000001209 */
[----:B------:R3:W-:Y:S01]  /*12c0*/  STS [UR8+0xc], R3 ;  /* 0x00000c03ff007988 */ /* 0x0007e20008000808 */
[----:B--2---:R-:W-:-:S05]  /*12d0*/  LOP3.LUT R2, R2, 0xf, R5, 0xb8, !PT ;  /* 0x0000000f02027812 */ /* 0x004fca00078eb805 */
[----:B------:R3:W-:Y:S02]  /*12e0*/  STS [UR8+0x1c], R2 ;  /* 0x00001c02ff007988 */ /* 0x0007e40008000808 */
.L_x_45:
[----:B------:R-:W-:Y:S05]  /*12f0*/  @P3 BRA `(.L_x_47) ;  /* 0x00000000001c3947 */ /* 0x000fea0003800000 */
[----:B---3--:R-:W3:Y:S02]  /*1300*/  LDS R2, [UR8+0x34] ;  /* 0x00003408ff027984 */ /* 0x008ee40008000800 */
[----:B---3--:R-:W-:-:S05]  /*1310*/  LOP3.LUT R2, R2, 0x7, RZ, 0xb8, !PT ;  /* 0x0000000702027812 */ /* 0x008fca00078eb8ff */
[----:B------:R3:W-:Y:S02]  /*1320*/  STS [UR8+0x34], R2 ;  /* 0x00003402ff007988 */ /* 0x0007e40008000808 */
.L_x_46:
[----:B------:R-:W-:Y:S05]  /*1330*/  @P3 BRA `(.L_x_48) ;  /* 0x00000000001c3947 */ /* 0x000fea0003800000 */
[----:B--23--:R-:W2:Y:S02]  /*1340*/  LDS R2, [UR8+0x34] ;  /* 0x00003408ff027984 */ /* 0x00cea40008000800 */
[----:B--2---:R-:W-:-:S05]  /*1350*/  LOP3.LUT R2, R2, 0x38, RZ, 0xb8, !PT ;  /* 0x0000003802027812 */ /* 0x004fca00078eb8ff */
[----:B------:R2:W-:Y:S02]  /*1360*/  STS [UR8+0x34], R2 ;  /* 0x00003402ff007988 */ /* 0x0005e40008000808 */
.L_x_47:
[----:B------:R-:W-:Y:S05]  /*1370*/  @P3 BRA `(.L_x_49) ;  /* 0x00000000001c3947 */ /* 0x000fea0003800000 */
[----:B--23--:R-:W2:Y:S02]  /*1380*/  LDS R2, [UR8+0x8] ;  /* 0x00000808ff027984 */ /* 0x00cea40008000800 */
[----:B--2---:R-:W-:-:S05]  /*1390*/  LOP3.LUT R2, R2, 0x780, RZ, 0xb8, !PT ;  /* 0x0000078002027812 */ /* 0x004fca00078eb8ff */
[----:B------:R2:W-:Y:S02]  /*13a0*/  STS [UR8+0x8], R2 ;  /* 0x00000802ff007988 */ /* 0x0005e40008000808 */
.L_x_48:
[----:B------:R-:W-:Y:S05]  /*13b0*/  @P3 BRA `(.L_x_50) ;  /* 0x0000000000283947 */ /* 0x000fea0003800000 */
[----:B--23--:R-:W2:Y:S02]  /*13c0*/  LDS R2, [UR8+0x8] ;  /* 0x00000808ff027984 */ /* 0x00cea40008000800 */
[----:B--2---:R-:W-:-:S05]  /*13d0*/  LOP3.LUT R2, R2, 0x1800, RZ, 0xb8, !PT ;  /* 0x0000180002027812 */ /* 0x004fca00078eb8ff */
[----:B------:R2:W-:Y:S02]  /*13e0*/  STS [UR8+0x8], R2 ;  /* 0x00000802ff007988 */ /* 0x0005e40008000808 */
.L_x_49:
[----:B------:R-:W-:Y:S05]  /*13f0*/  @P3 BREAK.RELIABLE B3 ;  /* 0x0000000000033942 */ /* 0x000fea0003800100 */
[----:B------:R-:W-:Y:S05]  /*1400*/  @P3 BRA `(.L_x_51) ;  /* 0x0000000000243947 */ /* 0x000fea0003800000 */
[----:B--23--:R-:W2:Y:S01]  /*1410*/  LDS R2, [UR8+0x8] ;  /* 0x00000808ff027984 */ /* 0x00cea20008000800 */
[----:B----4-:R-:W-:-:S05]  /*1420*/  IMAD.MOV.U32 R3, RZ, RZ, 0x6000 ;  /* 0x00006000ff037424 */ /* 0x010fca00078e00ff */
[----:B--2---:R-:W-:-:S04]  /*1430*/  LOP3.LUT R2, R2, 0x4000, R3, 0xd8, !PT ;  /* 0x0000400002027812 */ /* 0x004fc800078ed803 */
[----:B------:R-:W-:-:S05]  /*1440*/  LOP3.LUT R2, R2, 0x400000, RZ, 0xb8, !PT ;  /* 0x0040000002027812 */ /* 0x000fca00078eb8ff */
[----:B------:R2:W-:Y:S02]  /*1450*/  STS [UR8+0x8], R2 ;  /* 0x00000802ff007988 */ /* 0x0005e40008000808 */
.L_x_50:
[----:B------:R-:W-:Y:S05]  /*1460*/  BSYNC.RELIABLE B3 ;  /* 0x0000000000037941 */ /* 0x000fea0003800100 */
.L_x_41:
[----:B--23--:R-:W2:Y:S02]  /*1470*/  @!P3 LDS R2, [UR8+0x8] ;  /* 0x00000808ff02b984 */ /* 0x00cea40008000800 */
[----:B--2---:R-:W-:-:S05]  /*1480*/  @!P3 LOP3.LUT R2, R2, 0x8000, RZ, 0xb8, !PT ;  /* 0x000080000202b812 */ /* 0x004fca00078eb8ff */
[----:B------:R2:W-:Y:S02]  /*1490*/  @!P3 STS [UR8+0x8], R2 ;  /* 0x00000802ff00b988 */ /* 0x0005e40008000808 */
.L_x_51:
[----:B------:R-:W-:Y:S05]  /*14a0*/  BSYNC.RECONVERGENT B4 ;  /* 0x0000000000047941 */ /* 0x000fea0003800200 */
.L_x_40:
[----:B------:R-:W-:Y:S05]  /*14b0*/  WARPSYNC.ALL ;  /* 0x0000000000007948 */ /* 0x000fea0003800000 */
[----:B------:R-:W-:Y:S01]  /*14c0*/  NOP ;  /* 0x0000000000007918 */ /* 0x000fe20000000000 */
[----:B------:R-:W-:-:S04]  /*14d0*/  UIADD3 UR4, UPT, UPT, UR4, 0x100, URZ ;  /* 0x0000010004047890 */ /* 0x000fc8000fffe0ff */
[----:B------:R-:W-:-:S04]  /*14e0*/  UIADD3 UR20, UP0, UPT, UR4, UR20, URZ ;  /* 0x0000001404147290 */ /* 0x000fc8000ff1e0ff */
[----:B------:R-:W-:Y:S01]  /*14f0*/  ULEA.HI.X.SX32 UR21, UR4, UR21, 0x1, UP0 ;  /* 0x0000001504157291 */ /* 0x000fe200080f0eff */
[----:B------:R-:W-:Y:S11]  /*1500*/  @P0 BRA `(.L_x_52) ;  /* 0x0000000000300947 */ /* 0x000ff60003800000 */
[----:B--23--:R-:W2:Y:S01]  /*1510*/  S2R R2, SR_LANEID ;  /* 0x0000000000027919 */ /* 0x00cea20000000000 */
[----:B------:R-:W-:Y:S05]  /*1520*/  WARPSYNC.ALL ;  /* 0x0000000000007948 */ /* 0x000fea0003800000 */
[----:B------:R-:W-:Y:S01]  /*1530*/  NOP ;  /* 0x0000000000007918 */ /* 0x000fe20000000000 */
[----:B--2--5:R-:W-:-:S05]  /*1540*/  IMAD.SHL.U32 R4, R2, 0x4, RZ ;  /* 0x0000000402047824 */ /* 0x024fca00078e00ff */
[----:B------:R-:W2:Y:S01]  /*1550*/  LDS R5, [R4+UR8] ;  /* 0x0000000804057984 */ /* 0x000ea20008000800 */
[----:B------:R-:W-:-:S05]  /*1560*/  IADD3 R2, P1, PT, R4, UR20, RZ ;  /* 0x0000001404027c10 */ /* 0x000fca000ff3e0ff */
[----:B----4-:R-:W-:-:S05]  /*1570*/  IMAD.X R3, RZ, RZ, UR21, P1 ;  /* 0x00000015ff037e24 */ /* 0x010fca00088e06ff */
[----:B--2---:R2:W3:Y:S01]  /*1580*/  ATOMG.E.EXCH.STRONG.GPU PT, RZ, [R2], R5 ;  /* 0x0000000502ff73a8 */ /* 0x0044e200041ee100 */
[----:B------:R-:W-:-:S04]  /*1590*/  DEPBAR {5,4,3,2,1,0} ;  /* 0x0000003f0000791a */ /* 0x000fc80000000000 */
[----:B------:R-:W4:Y:S02]  /*15a0*/  CCTL.E.C.LDCU.IV.DEEP [UR20] ;  /* 0x0000000014007540 */ /* 0x000f240009c08000 */
[----:B----4-:R2:W-:Y:S01]  /*15b0*/  UTMACCTL.IV [UR20] ;  /* 0x00000000140079b9 */ /* 0x0105e20008000000 */
[----:B------:R-:W-:Y:S01]  /*15c0*/  NOP ;  /* 0x0000000000007918 */ /* 0x000fe20000000000 */
.L_x_52:
[----:B------:R-:W-:Y:S05]  /*15d0*/  @P0 BRA `(.L_x_53) ;  /* 0x00000000000c0947 */ /* 0x000fea0003800000 */
[----:B------:R0:W-:Y:S01]  /*15e0*/  UTMACMDFLUSH ;  /* 0x00000000000079b7 */ /* 0x0001e20000000000 */
[----:B------:R-:W-:Y:S05]  /*15f0*/  @P0 BRA `(.L_x_53) ;  /* 0x0000000000040947 */ /* 0x000fea0003800000 */
[----:B------:R-:W-:-:S04]  /*1600*/  DEPBAR.LE SB0, 0x0 ;  /* 0x000080000000791a */ /* 0x000fc80000000000 */
.L_x_53:
[----:B------:R-:W-:Y:S05]  /*1610*/  WARPSYNC.ALL ;  /* 0x0000000000007948 */ /* 0x000fea0003800000 */
[----:B------:R-:W-:Y:S01]  /*1620*/  NOP ;  /* 0x0000000000007918 */ /* 0x000fe20000000000 */
[----:B---3--:R-:W-:Y:S01]  /*1630*/  BAR.SYNC.DEFER_BLOCKING 0x0 ;  /* 0x0000000000007b1d */ /* 0x008fe20000010000 */
[----:B--2---:R-:W-:Y:S01]  /*1640*/  SHF.R.U32.HI R2, RZ, 0x5, R0 ;  /* 0x00000005ff027819 */ /* 0x004fe20000011600 */
[----:B------:R-:W-:-:S03]  /*1650*/  UIADD3 UR12, UPT, UPT, UR8, 0x18020, URZ ;  /* 0x00018020080c7890 */ /* 0x000fc6000fffe0ff */
[----:B------:R-:W-:Y:S01]  /*1660*/  R2UR UR22, R2 ;  /* 0x00000000021672ca */ /* 0x000fe200000e0000 */
[----:B------:R-:W-:Y:S01]  /*1670*/  VOTEU.ALL UP0, P3 ;  /* 0x0000000000ff7886 */ /* 0x000fe20001800000 */
[----:B------:R-:W-:Y:S01]  /*1680*/  UMOV UR4, 0x1 ;  /* 0x0000000100047882 */ /* 0x000fe20000000000 */
[----:B------:R-:W-:Y:S01]  /*1690*/  VOTEU.ALL UP1, P3 ;  /* 0x0000000000ff7886 */ /* 0x000fe20001820000 */
[----:B------:R-:W-:Y:S02]  /*16a0*/  BSSY.RECONVERGENT B4, `(.L_x_54) ;  /* 0x0000018000047945 */ /* 0x000fe40003800200 */
[----:B------:R-:W-:-:S04]  /*16b0*/  @!UP0 UIADD3 UR10, UPT, UPT, -UR4, 0x100000, URZ ;  /* 0x00100000040a8890 */ /* 0x000fc8000fffe1ff */
[----:B------:R-:W-:Y:S02]  /*16c0*/  @!UP0 USHF.L.U32 UR11, UR10, 0xb, URZ ;  /* 0x0000000b0a0b8899 */ /* 0x000fe400080006ff */
[----:B------:R-:W-:Y:S02]  /*16d0*/  @!UP0 USHF.L.U32 UR10, UR10, 0x1, URZ ;  /* 0x000000010a0a8899 */ /* 0x000fe400080006ff */
[----:B------:R-:W-:-:S04]  /*16e0*/  @!UP0 UIADD3 UR4, UPT, UPT, -UR4, 0x100000, URZ ;  /* 0x0010000004048890 */ /* 0x000fc8000fffe1ff */
[----:B------:R-:W-:Y:S02]  /*16f0*/  @!UP0 USHF.L.U32 UR5, UR4, 0xb, URZ ;  /* 0x0000000b04058899 */ /* 0x000fe400080006ff */
[----:B------:R-:W-:Y:S01]  /*1700*/  @!UP0 USHF.L.U32 UR4, UR4, 0x1, URZ ;  /* 0x0000000104048899 */ /* 0x000fe200080006ff */
[----:B------:R-:W-:Y:S01]  /*1710*/  VOTEU.ALL UP0, P3 ;  /* 0x0000000000ff7886 */ /* 0x000fe20001800000 */
[----:B------:R-:W2:Y:S04]  /*1720*/  FENCE.VIEW.ASYNC.S ;  /* 0x00000000000073c6 */ /* 0x000ea80000000000 */
[----:B--2---:R2:W3:Y:S06]  /*1730*/  @!UP0 SYNCS.EXCH.64 URZ, [UR8+0x18000], UR10 ;  /* 0x0180000a08ff85b2 */ /* 0x0044ec0008000100 */
[----:B------:R2:W3:Y:S02]  /*1740*/  @!UP1 SYNCS.EXCH.64 URZ, [UR8+0x18020], UR4 ;  /* 0x0180200408ff95b2 */ /* 0x0004e40008000100 */
[----:B---3--:R-:W-:Y:S06]  /*1750*/  BAR.SYNC.DEFER_BLOCKING 0x0 ;  /* 0x0000000000007b1d */ /* 0x008fec0000010000 */
[----:B------:R-:W-:Y:S05]  /*1760*/  @P3 BRA `(.L_x_55) ;  /* 0x00000000002c3947 */ /* 0x000fea0003800000 */
[----:B--2---:R-:W-:Y:S02]  /*1770*/  UMOV UR4, 0x1 ;  /* 0x0000000100047882 */ /* 0x004fe40000000000 */
[----:B------:R-:W-:-:S04]  /*1780*/  UIADD3 UR10, UPT, UPT, -UR4, 0x100000, URZ ;  /* 0x00100000040a7890 */ /* 0x000fc8000fffe1ff */
[----:B------:R-:W-:Y:S02]  /*1790*/  USHF.L.U32 UR11, UR10, 0xb, URZ ;  /* 0x0000000b0a0b7899 */ /* 0x000fe400080006ff */
[----:B------:R-:W-:Y:S02]  /*17a0*/  USHF.L.U32 UR10, UR10, 0x1, URZ ;  /* 0x000000010a0a7899 */ /* 0x000fe400080006ff */
[----:B------:R-:W-:-:S04]  /*17b0*/  UIADD3 UR4, UPT, UPT, -UR4, 0x100000, URZ ;  /* 0x0010000004047890 */ /* 0x000fc8000fffe1ff */
[----:B------:R-:W-:Y:S02]  /*17c0*/  USHF.L.U32 UR5, UR4, 0xb, URZ ;  /* 0x0000000b04057899 */ /* 0x000fe400080006ff */
[----:B------:R-:W-:Y:S01]  /*17d0*/  USHF.L.U32 UR4, UR4, 0x1, URZ ;  /* 0x0000000104047899 */ /* 0x000fe200080006ff */
[----:B------:R-:W2:Y:S03]  /*17e0*/  FENCE.VIEW.ASYNC.S ;  /* 0x00000000000073c6 */ /* 0x000ea60000000000 */
[----:B--2---:R3:W2:Y:S08]  /*17f0*/  SYNCS.EXCH.64 URZ, [UR8+0x18008], UR10 ;  /* 0x0180080a08ff75b2 */ /* 0x0046b00008000100 */
[----:B------:R3:W4:Y:S02]  /*1800*/  SYNCS.EXCH.64 URZ, [UR8+0x18028], UR4 ;  /* 0x0180280408ff75b2 */ /* 0x0007240008000100 */
[----:B---3--:R-:W-:Y:S01]  /*1810*/  NOP ;  /* 0x0000000000007918 */ /* 0x008fe20000000000 */
.L_x_55:
[----:B--2---:R-:W-:Y:S05]  /*1820*/  BSYNC.RECONVERGENT B4 ;  /* 0x0000000000047941 */ /* 0x004fea0003800200 */
.L_x_54:
[----:B----4-:R-:W-:Y:S06]  /*1830*/  BAR.SYNC.DEFER_BLOCKING 0x0 ;  /* 0x0000000000007b1d */ /* 0x010fec0000010000 */
[----:B------:R-:W-:Y:S04]  /*1840*/  BSSY.RECONVERGENT B4, `(.L_x_56) ;  /* 0x000000d000047945 */ /* 0x000fe80003800200 */
[----:B------:R-:W-:Y:S05]  /*1850*/  @P3 BRA `(.L_x_57) ;  /* 0x00000000002c3947 */ /* 0x000fea0003800000 */
[----:B------:R-:W-:Y:S02]  /*1860*/  UMOV UR4, 0x1 ;  /* 0x0000000100047882 */ /* 0x000fe40000000000 */
[----:B------:R-:W-:-:S04]  /*1870*/  UIADD3 UR10, UPT, UPT, -UR4, 0x100000, URZ ;  /* 0x00100000040a7890 */ /* 0x000fc8000fffe1ff */
[----:B------:R-:W-:Y:S02]  /*1880*/  USHF.L.U32 UR11, UR10, 0xb, URZ ;  /* 0x0000000b0a0b7899 */ /* 0x000fe400080006ff */
[----:B------:R-:W-:Y:S02]  /*1890*/  USHF.L.U32 UR10, UR10, 0x1, URZ ;  /* 0x000000010a0a7899 */ /* 0x000fe400080006ff */
[----:B------:R-:W-:-:S04]  /*18a0*/  UIADD3 UR4, UPT, UPT, -UR4, 0x100000, URZ ;  /* 0x0010000004047890 */ /* 0x000fc8000fffe1ff */
[----:B------:R-:W-:Y:S02]  /*18b0*/  USHF.L.U32 UR5, UR4, 0xb, URZ ;  /* 0x0000000b04057899 */ /* 0x000fe400080006ff */
[----:B------:R-:W-:Y:S01]  /*18c0*/  USHF.L.U32 UR4, UR4, 0x1, URZ ;  /* 0x0000000104047899 */ /* 0x000fe200080006ff */
[----:B------:R-:W2:Y:S03]  /*18d0*/  FENCE.VIEW.ASYNC.S ;  /* 0x00000000000073c6 */ /* 0x000ea60000000000 */
[----:B--2---:R2:W3:Y:S08]  /*18e0*/  SYNCS.EXCH.64 URZ, [UR8+0x18010], UR10 ;  /* 0x0180100a08ff75b2 */ /* 0x0044f00008000100 */
[----:B------:R2:W4:Y:S01]  /*18f0*/  SYNCS.EXCH.64 URZ, [UR8+0x18030], UR4 ;  /* 0x0180300408ff75b2 */ /* 0x0005220008000100 */
[----:B------:R-:W-:Y:S01]  /*1900*/  NOP ;  /* 0x0000000000007918 */ /* 0x000fe20000000000 */
.L_x_57:
[----:B--2---:R-:W-:Y:S05]  /*1910*/  BSYNC.RECONVERGENT B4 ;  /* 0x0000000000047941 */ /* 0x004fea0003800200 */
.L_x_56:
[----:B---34-:R-:W-:Y:S01]  /*1920*/  BAR.SYNC.DEFER_BLOCKING 0x0 ;  /* 0x0000000000007b1d */ /* 0x018fe20000010000 */
[----:B------:R-:W-:Y:S01]  /*1930*/  USHF.L.U32 UR15, UR7, 0x7, URZ ;  /* 0x00000007070f7899 */ /* 0x000fe200080006ff */
[----:B------:R-:W-:Y:S01]  /*1940*/  ISETP.GE.AND P0, PT, R7, 0x1, PT ;  /* 0x000000010700780c */ /* 0x000fe20003f06270 */
[----:B------:R-:W-:-:S03]  /*1950*/  USHF.L.U32 UR19, UR9, 0x6, URZ ;  /* 0x0000000609137899 */ /* 0x000fc600080006ff */
        /* <DEDUP_REMOVED lines=13> */
.L_x_59:
[----:B--2---:R-:W-:Y:S05]  /*1a30*/  BSYNC.RECONVERGENT B4 ;  /* 0x0000000000047941 */ /* 0x004fea0003800200 */
.L_x_58:
[----:B------:R-:W-:Y:S05]  /*1a40*/  @!P0 BRA `(.L_x_60) ;  /* 0x0000000800748947 */ /* 0x000fea0003800000 */
[----:B---34-:R-:W-:Y:S01]  /*1a50*/  BAR.SYNC.DEFER_BLOCKING 0x0 ;  /* 0x0000000000007b1d */ /* 0x018fe20000010000 */
[----:B------:R-:W-:Y:S01]  /*1a60*/  @!P3 IMAD.MOV.U32 R2, RZ, RZ, 0x6000 ;  /* 0x00006000ff02b424 */ /* 0x000fe200078e00ff */
[----:B------:R-:W-:Y:S02]  /*1a70*/  ELECT P1, URZ, PT ;  /* 0x0000000000ff782f */ /* 0x000fe40003820000 */
[----:B------:R-:W-:Y:S02]  /*1a80*/  ELECT P0, URZ, PT ;  /* 0x0000000000ff782f */ /* 0x000fe40003800000 */
[C---:B------:R-:W-:Y:S01]  /*1a90*/  ISETP.LT.U32.AND P1, PT, R36.reuse, 0x20, P1 ;  /* 0x000000202400780c */ /* 0x040fe20000f21070 */
[----:B------:R-:W-:Y:S01]  /*1aa0*/  UMOV UR11, UR15 ;  /* 0x0000000f000b7c82 */ /* 0x000fe20008000000 */
[----:B------:R-:W-:Y:S01]  /*1ab0*/  ISETP.LT.U32.AND P0, PT, R36, 0x20, P0 ;  /* 0x000000202400780c */ /* 0x000fe20000701070 */
[----:B------:R-:W-:-:S10]  /*1ac0*/  UIADD3 UR16, UPT, UPT, UR8, 0x10000, URZ ;  /* 0x0001000008107890 */ /* 0x000fd4000fffe0ff */
[----:B------:R-:W-:Y:S01]  /*1ad0*/  VOTEU.ANY UP0, P1 ;  /* 0x0000000000ff7886 */ /* 0x000fe20000800100 */
[----:B------:R-:W-:Y:S01]  /*1ae0*/  VOTEU.ANY UP2, P1 ;  /* 0x0000000000ff7886 */ /* 0x000fe20000840100 */
[----:B------:R-:W-:Y:S01]  /*1af0*/  VOTEU.ANY UP1, P0 ;  /* 0x0000000000ff7886 */ /* 0x000fe20000020100 */
[----:B------:R-:W-:Y:S01]  /*1b00*/  VOTEU.ANY UP3, P0 ;  /* 0x0000000000ff7886 */ /* 0x000fe20000060100 */
[----:B------:R2:W-:Y:S01]  /*1b10*/  @!P3 SYNCS.ARRIVE.TRANS64 RZ, [UR8+0x18000], R2 ;  /* 0x01800002ffffb9a7 */ /* 0x0005e20008000008 */
[----:B------:R3:W-:Y:S06]  /*1b20*/  MEMBAR.ALL.CTA ;  /* 0x0000000000007992 */ /* 0x0007ec0000008000 */
[----:B---3--:R-:W3:Y:S01]  /*1b30*/  FENCE.VIEW.ASYNC.S ;  /* 0x00000000000073c6 */ /* 0x008ee20000000000 */
[----:B------:R-:W-:Y:S01]  /*1b40*/  @UP0 UIADD3 UR9, UPT, UPT, UR8, 0x18000, URZ ;  /* 0x0001800008090890 */ /* 0x000fe2000fffe0ff */
[----:B------:R-:W-:Y:S01]  /*1b50*/  @UP0 UMOV UR10, URZ ;  /* 0x000000ff000a0c82 */ /* 0x000fe20008000000 */
[----:B------:R-:W-:Y:S01]  /*1b60*/  @UP1 UIADD3 UR17, UPT, UPT, UR8, 0x18000, URZ ;  /* 0x0001800008111890 */ /* 0x000fe2000fffe0ff */
[----:B------:R-:W-:Y:S01]  /*1b70*/  @UP1 UMOV UR18, URZ ;  /* 0x000000ff00121c82 */ /* 0x000fe20008000000 */
[----:B------:R-:W-:Y:S01]  /*1b80*/  UISETP.NE.U32.AND UP0, UPT, UR22, URZ, UPT ;  /* 0x000000ff1600728c */ /* 0x000fe2000bf05070 */
[----:B---3--:R-:W-:Y:S06]  /*1b90*/  BAR.SYNC.DEFER_BLOCKING 0x0 ;  /* 0x0000000000007b1d */ /* 0x008fec0000010000 */
[----:B------:R2:W-:Y:S02]  /*1ba0*/  @UP2 UTMALDG.2D [UR8], [UR24] ;  /* 0x00000008180025b4 */ /* 0x0005e40008008000 */
[----:B------:R-:W-:Y:S06]  /*1bb0*/  BAR.SYNC.DEFER_BLOCKING 0x0 ;  /* 0x0000000000007b1d */ /* 0x000fec0000010000 */
[----:B------:R2:W-:Y:S02]  /*1bc0*/  @UP3 UTMALDG.2D [UR16], [UR26] ;  /* 0x000000101a0035b4 */ /* 0x0005e40008008000 */
[----:B------:R-:W-:Y:S06]  /*1bd0*/  BAR.SYNC.DEFER_BLOCKING 0x0 ;  /* 0x0000000000007b1d */ /* 0x000fec0000010000 */
[----:B------:R-:W3:Y:S02]  /*1be0*/  SYNCS.PHASECHK.TRANS64.TRYWAIT P0, [UR8+0x18000], RZ ;  /* 0x018000ffff0075a7 */ /* 0x000ee40008001108 */
[----:B--23--:R-:W-:Y:S05]  /*1bf0*/  @!P0 BRA `(.L_x_61) ;  /* 0x0000000c00cc8947 */ /* 0x00cfea0003800000 */
.L_x_79:
[----:B------:R-:W-:Y:S05]  /*1c00*/  BRA.U UP0, `(.L_x_62) ;  /* 0x0000000100747547 */ /* 0x000fea000b800000 */
[----:B------:R-:W-:Y:S02]  /*1c10*/  USHF.R.U32.HI UR6, URZ, 0x4, UR8 ;  /* 0x00000004ff067899 */ /* 0x000fe40008011608 */
[----:B------:R-:W-:Y:S02]  /*1c20*/  USHF.R.U32.HI UR10, URZ, 0x4, UR16 ;  /* 0x00000004ff0a7899 */ /* 0x000fe40008011610 */
[----:B------:R-:W-:Y:S02]  /*1c30*/  USGXT.U32 UR6, UR6, 0xe ;  /* 0x0000000e0606789a */ /* 0x000fe40008000000 */
[----:B------:R-:W-:Y:S02]  /*1c40*/  USGXT.U32 UR10, UR10, 0xe ;  /* 0x0000000e0a0a789a */ /* 0x000fe40008000000 */
[----:B------:R-:W-:Y:S02]  /*1c50*/  UIADD3 UR34, UP0, UPT, UR6, 0x2, URZ ;  /* 0x0000000206227890 */ /* 0x000fe4000ff1e0ff */
[----:B------:R-:W-:Y:S01]  /*1c60*/  UIADD3 UR32, UP1, UPT, UR10, 0x2, URZ ;  /* 0x000000020a207890 */ /* 0x000fe2000ff3e0ff */
[----:B------:R-:W-:Y:S01]  /*1c70*/  UMOV UR4, URZ ;  /* 0x000000ff00047c82 */ /* 0x000fe20008000000 */
[----:B------:R-:W-:Y:S01]  /*1c80*/  UMOV UR5, URZ ;  /* 0x000000ff00057c82 */ /* 0x000fe20008000000 */
[----:B------:R-:W-:-:S02]  /*1c90*/  UIADD3.X UR35, UPT, UPT, UR4, 0x40004040, URZ, UP0, !UPT ;  /* 0x4000404004237890 */ /* 0x000fc400087fe4ff */
[----:B------:R-:W-:Y:S02]  /*1ca0*/  UIADD3.X UR33, UPT, UPT, UR5, 0x40004040, URZ, UP1, !UPT ;  /* 0x4000404005217890 */ /* 0x000fe40008ffe4ff */
[----:B------:R-:W-:Y:S02]  /*1cb0*/  UIADD3.64 UR4, UPT, UPT, UR34, 0x2, URZ ;  /* 0x0000000222047897 */ /* 0x000fe4000fffe0ff */
[----:B------:R-:W-:Y:S02]  /*1cc0*/  UIADD3.64 UR16, UPT, UPT, UR32, 0x2, URZ ;  /* 0x0000000220107897 */ /* 0x000fe4000fffe0ff */
[----:B------:R-:W-:Y:S02]  /*1cd0*/  UIADD3.64 UR28, UPT, UPT, UR34, 0x4, URZ ;  /* 0x00000004221c7897 */ /* 0x000fe4000fffe0ff */
[----:B------:R-:W-:Y:S01]  /*1ce0*/  UIADD3.64 UR30, UPT, UPT, UR32, 0x4, URZ ;  /* 0x00000004201e7897 */ /* 0x000fe2000fffe0ff */
[----:B------:R-:W-:Y:S01]  /*1cf0*/  UMOV UR36, 0x0 ;  /* 0x0000000000247882 */ /* 0x000fe20000000000 */
[----:B------:R-:W-:Y:S01]  /*1d00*/  UMOV UR37, 0x8100010 ;  /* 0x0810001000257882 */ /* 0x000fe20000000000 */
[----:B------:R-:W-:Y:S01]  /*1d10*/  UMOV UR7, 0x40004040 ;  /* 0x4000404000077882 */ /* 0x000fe20000000000 */
[----:B------:R-:W-:Y:S01]  /*1d20*/  UMOV UR11, 0x40004040 ;  /* 0x40004040000b7882 */ /* 0x000fe20000000000 */
[----:B------:R-:W-:Y:S01]  /*1d30*/  UMOV UR38, 0x0 ;  /* 0x0000000000267882 */ /* 0x000fe20000000000 */
[----:B------:R-:W-:Y:S01]  /*1d40*/  UMOV UR39, 0x8100010 ;  /* 0x0810001000277882 */ /* 0x000fe20000000000 */
[----:B------:R-:W-:Y:S01]  /*1d50*/  UMOV UR40, 0x0 ;  /* 0x0000000000287882 */ /* 0x000fe20000000000 */
[----:B------:R-:W-:Y:S01]  /*1d60*/  UMOV UR41, 0x8100010 ;  /* 0x0810001000297882 */ /* 0x000fe20000000000 */
[----:B------:R2:W-:Y:S01]  /*1d70*/  UTCQMMA gdesc[UR6], gdesc[UR10], tmem[UR23], tmem[UR36], idesc[UR37], !UPT ;  /* 0x00ff240a060075ea */ /* 0x0005e2000f800317 */
[----:B------:R-:W-:Y:S01]  /*1d80*/  UMOV UR42, 0x0 ;  /* 0x00000000002a7882 */ /* 0x000fe20000000000 */
[----:B------:R-:W-:Y:S01]  /*1d90*/  UMOV UR43, 0x8100010 ;  /* 0x08100010002b7882 */ /* 0x000fe20000000000 */
[----:B------:R2:W-:Y:S01]  /*1da0*/  UTCQMMA gdesc[UR34], gdesc[UR32], tmem[UR23], tmem[UR38], idesc[UR39], UPT ;  /* 0x00ff2620220075ea */ /* 0x0005e2000b800317 */
[----:B------:R2:W-:Y:S01]  /*1db0*/  UTCQMMA gdesc[UR4], gdesc[UR16], tmem[UR23], tmem[UR40], idesc[UR41], UPT ;  /* 0x00ff2810040075ea */ /* 0x0005e2000b800317 */
[----:B------:R2:W-:Y:S01]  /*1dc0*/  UTCQMMA gdesc[UR28], gdesc[UR30], tmem[UR23], tmem[UR42], idesc[UR43], UPT ;  /* 0x00ff2a1e1c0075ea */ /* 0x0005e2000b800317 */
[----:B------:R-:W-:Y:S01]  /*1dd0*/  NOP ;  /* 0x0000000000007918 */ /* 0x000fe20000000000 */
.L_x_62:
[----:B------:R-:W-:Y:S01]  /*1de0*/  ELECT P0, URZ, PT ;  /* 0x0000000000ff782f */ /* 0x000fe20003800000 */
[----:B--2---:R-:W-:Y:S01]  /*1df0*/  UMOV UR4, UR12 ;  /* 0x0000000c00047c82 */ /* 0x004fe20008000000 */
[----:B------:R-:W-:Y:S02]  /*1e00*/  UMOV UR5, URZ ;  /* 0x000000ff00057c82 */ /* 0x000fe40008000000 */
[----:B------:R-:W-:-:S13]  /*1e10*/  ISETP.LT.U32.AND P0, PT, R36, 0x20, P0 ;  /* 0x000000202400780c */ /* 0x000fda0000701070 */
[----:B------:R-:W-:Y:S01]  /*1e20*/  VOTEU.ANY UP0, P0 ;  /* 0x0000000000ff7886 */ /* 0x000fe20000000100 */
[----:B------:R-:W-:Y:S01]  /*1e30*/  VOTEU.ANY UP1, P0 ;  /* 0x0000000000ff7886 */ /* 0x000fe20000020100 */
[----:B------:R-:W-:-:S03]  /*1e40*/  ISETP.GE.U32.AND P0, PT, R7, 0x81, PT ;  /* 0x000000810700780c */ /* 0x000fc60003f06070 */
[----:B------:R-:W-:Y:S02]  /*1e50*/  @UP0 UMOV UR4, UR4 ;  /* 0x0000000400040c82 */ /* 0x000fe40008000000 */
[----:B------:R2:W-:Y:S01]  /*1e60*/  @UP1 UTCBAR [UR4], URZ ;  /* 0x000000ff040013e9 */ /* 0x0005e200080000ff */
[----:B------:R-:W-:Y:S06]  /*1e70*/  BAR.SYNC.DEFER_BLOCKING 0x0 ;  /* 0x0000000000007b1d */ /* 0x000fec0000010000 */
[----:B------:R-:W3:Y:S02]  /*1e80*/  SYNCS.PHASECHK.TRANS64.TRYWAIT P1, [UR8+0x18020], RZ ;  /* 0x018020ffff0075a7 */ /* 0x000ee40008021108 */
[----:B--23--:R-:W-:Y:S05]  /*1e90*/  @!P1 BRA `(.L_x_63) ;  /* 0x0000000c00309947 */ /* 0x00cfea0003800000 */
.L_x_80:
[----:B------:R-:W-:Y:S01]  /*1ea0*/  UMOV UR4, URZ ;  /* 0x000000ff00047c82 */ /* 0x000fe20008000000 */
[----:B------:R-:W-:Y:S05]  /*1eb0*/  @!P0 BRA `(.L_x_60) ;  /* 0x0000000400588947 */ /* 0x000fea0003800000 */
[----:B------:R-:W2:Y:S01]  /*1ec0*/  LDCU UR29, c[0x0][0x3a0] ;  /* 0x00007400ff1d77ac */ /* 0x000ea20008000800 */
[----:B------:R-:W-:Y:S01]  /*1ed0*/  UMOV UR9, 0x1 ;  /* 0x0000000100097882 */ /* 0x000fe20000000000 */
[----:B------:R-:W-:-:S05]  /*1ee0*/  UMOV UR14, 0x80 ;  /* 0x00000080000e7882 */ /* 0x000fca0000000000 */
.L_x_67:
[----:B------:R-:W-:Y:S01]  /*1ef0*/  BAR.SYNC.DEFER_BLOCKING 0x0 ;  /* 0x0000000000007b1d */ /* 0x000fe20000010000 */
[----:B------:R-:W-:Y:S01]  /*1f00*/  ULEA UR28, UR9, UR8, 0x3 ;  /* 0x00000008091c7291 */ /* 0x000fe2000f8e18ff */
[----:B------:R-:W-:Y:S01]  /*1f10*/  @!P3 IMAD.MOV.U32 R2, RZ, RZ, 0x6000 ;  /* 0x00006000ff02b424 */ /* 0x000fe200078e00ff */
[----:B------:R-:W-:Y:S01]  /*1f20*/  ELECT P1, URZ, PT ;  /* 0x0000000000ff782f */ /* 0x000fe20003820000 */
[----:B------:R-:W-:-:S03]  /*1f30*/  ULEA UR12, UR9, UR8, 0xe ;  /* 0x00000008090c7291 */ /* 0x000fc6000f8e70ff */
[----:B------:R-:W-:Y:S02]  /*1f40*/  ISETP.LT.U32.AND P1, PT, R36, 0x20, P1 ;  /* 0x000000202400780c */ /* 0x000fe40000f21070 */
[----:B------:R-:W-:Y:S01]  /*1f50*/  ELECT P0, URZ, PT ;  /* 0x0000000000ff782f */ /* 0x000fe20003800000 */
[----:B------:R-:W-:-:S03]  /*1f60*/  ULEA UR16, UR9, UR8, 0xd ;  /* 0x0000000809107291 */ /* 0x000fc6000f8e68ff */
[----:B------:R-:W-:Y:S01]  /*1f70*/  ISETP.LT.U32.AND P0, PT, R36, 0x20, P0 ;  /* 0x000000202400780c */ /* 0x000fe20000701070 */
[----:B------:R-:W-:Y:S01]  /*1f80*/  UMOV UR18, UR14 ;  /* 0x0000000e00127c82 */ /* 0x000fe20008000000 */
[----:B------:R-:W-:Y:S02]  /*1f90*/  UIADD3 UR16, UPT, UPT, UR16, 0x10000, URZ ;  /* 0x0001000010107890 */ /* 0x000fe4000fffe0ff */
[----:B------:R-:W-:-:S03]  /*1fa0*/  USHF.L.U32 UR5, UR4, 0x1f, URZ ;  /* 0x0000001f04057899 */ /* 0x000fc600080006ff */
[----:B------:R-:W-:Y:S01]  /*1fb0*/  VOTEU.ANY UP0, P1 ;  /* 0x0000000000ff7886 */ /* 0x000fe20000800100 */
[----:B------:R3:W-:Y:S01]  /*1fc0*/  @!P3 SYNCS.ARRIVE.TRANS64 RZ, [UR28+0x18000], R2 ;  /* 0x01800002ffffb9a7 */ /* 0x0007e2000800001c */
[----:B------:R4:W-:Y:S06]  /*1fd0*/  MEMBAR.ALL.CTA ;  /* 0x0000000000007992 */ /* 0x0009ec0000008000 */
[----:B----4-:R-:W4:Y:S01]  /*1fe0*/  FENCE.VIEW.ASYNC.S ;  /* 0x00000000000073c6 */ /* 0x010f220000000000 */
[----:B------:R-:W-:Y:S01]  /*1ff0*/  @UP0 UIADD3 UR13, UPT, UPT, UR28, 0x18000, URZ ;  /* 0x000180001c0d0890 */ /* 0x000fe2000fffe0ff */
[----:B----4-:R-:W-:Y:S01]  /*2000*/  VOTEU.ANY UP0, P1 ;  /* 0x0000000000ff7886 */ /* 0x010fe20000800100 */
[----:B------:R-:W-:Y:S01]  /*2010*/  VOTEU.ANY UP1, P0 ;  /* 0x0000000000ff7886 */ /* 0x000fe20000020100 */
[----:B---3--:R-:W-:-:S04]  /*2020*/  IMAD.U32 R2, RZ, RZ, UR5 ;  /* 0x00000005ff027e24 */ /* 0x008fc8000f8e00ff */
[----:B------:R-:W-:Y:S01]  /*2030*/  @UP1 UIADD3 UR17, UPT, UPT, UR28, 0x18000, URZ ;  /* 0x000180001c111890 */ /* 0x000fe2000fffe0ff */
[----:B------:R-:W-:Y:S01]  /*2040*/  VOTEU.ANY UP1, P0 ;  /* 0x0000000000ff7886 */ /* 0x000fe20000020100 */
[----:B------:R-:W-:Y:S06]  /*2050*/  BAR.SYNC.DEFER_BLOCKING 0x0 ;  /* 0x0000000000007b1d */ /* 0x000fec0000010000 */
[----:B------:R3:W-:Y:S01]  /*2060*/  @UP0 UTMALDG.2D [UR12], [UR24] ;  /* 0x0000000c180005b4 */ /* 0x0007e20008008000 */
[----:B------:R-:W-:Y:S01]  /*2070*/  UISETP.NE.U32.AND UP0, UPT, UR22, URZ, UPT ;  /* 0x000000ff1600728c */ /* 0x000fe2000bf05070 */
[----:B------:R-:W-:Y:S06]  /*2080*/  BAR.SYNC.DEFER_BLOCKING 0x0 ;  /* 0x0000000000007b1d */ /* 0x000fec0000010000 */
[----:B------:R3:W-:Y:S02]  /*2090*/  @UP1 UTMALDG.2D [UR16], [UR26] ;  /* 0x000000101a0015b4 */ /* 0x0007e40008008000 */
[----:B------:R-:W-:Y:S06]  /*20a0*/  BAR.SYNC.DEFER_BLOCKING 0x0 ;  /* 0x0000000000007b1d */ /* 0x000fec0000010000 */
[----:B------:R-:W4:Y:S02]  /*20b0*/  SYNCS.PHASECHK.TRANS64.TRYWAIT P0, [UR28+0x18000], R2 ;  /* 0x01800002ff0075a7 */ /* 0x000f24000800111c */
[----:B---34-:R-:W-:Y:S05]  /*20c0*/  @!P0 BRA `(.L_x_64) ;  /* 0x0000000800b08947 */ /* 0x018fea0003800000 */
.L_x_81:
        /* <DEDUP_REMOVED lines=11> */
[----:B------:R-:W-:Y:S02]  /*2180*/  UIADD3 UR6, UP0, UPT, UR16, 0x2, URZ ;  /* 0x0000000210067890 */ /* 0x000fe4000ff1e0ff */
[----:B------:R-:W-:Y:S02]  /*2190*/  UIADD3 UR32, UP1, UPT, UR30, 0x2, URZ ;  /* 0x000000021e207890 */ /* 0x000fe4000ff3e0ff */
[----:B------:R-:W-:Y:S02]  /*21a0*/  UIADD3 UR34, UP2, UPT, UR16, 0x4, URZ ;  /* 0x0000000410227890 */ /* 0x000fe4000ff5e0ff */
[----:B------:R-:W-:Y:S02]  /*21b0*/  UIADD3 UR36, UP3, UPT, UR30, 0x4, URZ ;  /* 0x000000041e247890 */ /* 0x000fe4000ff7e0ff */
[----:B------:R-:W-:-:S02]  /*21c0*/  UIADD3.X UR7, UPT, UPT, UR17, URZ, URZ, UP0, !UPT ;  /* 0x000000ff11077290 */ /* 0x000fc400087fe4ff */
[----:B------:R-:W-:Y:S02]  /*21d0*/  UIADD3.X UR33, UPT, UPT, UR31, URZ, URZ, UP1, !UPT ;  /* 0x000000ff1f217290 */ /* 0x000fe40008ffe4ff */
[----:B------:R-:W-:Y:S02]  /*21e0*/  UIADD3.X UR35, UPT, UPT, UR17, URZ, URZ, UP2, !UPT ;  /* 0x000000ff11237290 */ /* 0x000fe400097fe4ff */
[----:B------:R-:W-:Y:S01]  /*21f0*/  UIADD3.X UR37, UPT, UPT, UR31, URZ, URZ, UP3, !UPT ;  /* 0x000000ff1f257290 */ /* 0x000fe20009ffe4ff */
        /* <DEDUP_REMOVED lines=8> */
[----:B------:R3:W-:Y:S01]  /*2280*/  UTCQMMA gdesc[UR10], gdesc[UR12], tmem[UR23], tmem[UR38], idesc[UR39], UPT ;  /* 0x00ff260c0a0075ea */ /* 0x0007e2000b800317 */
[----:B------:R-:W-:Y:S01]  /*2290*/  UMOV UR44, 0x0 ;  /* 0x00000000002c7882 */ /* 0x000fe20000000000 */
[----:B------:R-:W-:Y:S01]  /*22a0*/  UMOV UR45, 0x8100010 ;  /* 0x08100010002d7882 */ /* 0x000fe20000000000 */
[----:B------:R3:W-:Y:S01]  /*22b0*/  UTCQMMA gdesc[UR16], gdesc[UR30], tmem[UR23], tmem[UR40], idesc[UR41], UPT ;  /* 0x00ff281e100075ea */ /* 0x0007e2000b800317 */
[----:B------:R3:W-:Y:S01]  /*22c0*/  UTCQMMA gdesc[UR6], gdesc[UR32], tmem[UR23], tmem[UR42], idesc[UR43], UPT ;  /* 0x00ff2a20060075ea */ /* 0x0007e2000b800317 */
[----:B------:R3:W-:Y:S01]  /*22d0*/  UTCQMMA gdesc[UR34], gdesc[UR36], tmem[UR23], tmem[UR44], idesc[UR45], UPT ;  /* 0x00ff2c24220075ea */ /* 0x0007e2000b800317 */
[----:B------:R-:W-:Y:S01]  /*22e0*/  NOP ;  /* 0x0000000000007918 */ /* 0x000fe20000000000 */
.L_x_65:
[----:B------:R-:W-:Y:S01]  /*22f0*/  ELECT P0, URZ, PT ;  /* 0x0000000000ff782f */ /* 0x000fe20003800000 */
[----:B---3--:R-:W-:-:S03]  /*2300*/  UIADD3 UR6, UPT, UPT, UR28, 0x18020, URZ ;  /* 0x000180201c067890 */ /* 0x008fc6000fffe0ff */
[----:B------:R-:W-:Y:S01]  /*2310*/  ISETP.LT.U32.AND P0, PT, R36, 0x20, P0 ;  /* 0x000000202400780c */ /* 0x000fe20000701070 */
[----:B------:R-:W-:-:S12]  /*2320*/  UMOV UR7, URZ ;  /* 0x000000ff00077c82 */ /* 0x000fd80008000000 */
[----:B------:R-:W-:Y:S01]  /*2330*/  VOTEU.ANY UP0, P0 ;  /* 0x0000000000ff7886 */ /* 0x000fe20000000100 */
[----:B------:R-:W-:-:S04]  /*2340*/  VOTEU.ANY UP1, P0 ;  /* 0x0000000000ff7886 */ /* 0x000fc80000020100 */
[----:B------:R-:W-:Y:S02]  /*2350*/  @UP0 UMOV UR6, UR6 ;  /* 0x0000000600060c82 */ /* 0x000fe40008000000 */
[----:B------:R3:W-:Y:S01]  /*2360*/  @UP1 UTCBAR [UR6], URZ ;  /* 0x000000ff060013e9 */ /* 0x0007e200080000ff */
[----:B------:R-:W-:Y:S06]  /*2370*/  BAR.SYNC.DEFER_BLOCKING 0x0 ;  /* 0x0000000000007b1d */ /* 0x000fec0000010000 */
[----:B------:R-:W4:Y:S02]  /*2380*/  SYNCS.PHASECHK.TRANS64.TRYWAIT P0, [UR28+0x18020], R2 ;  /* 0x01802002ff0075a7 */ /* 0x000f24000800111c */
[----:B---34-:R-:W-:Y:S05]  /*2390*/  @!P0 BRA `(.L_x_66) ;  /* 0x0000000800088947 */ /* 0x018fea0003800000 */
.L_x_82:
[----:B------:R-:W-:Y:S02]  /*23a0*/  UIADD3 UR9, UPT, UPT, UR9, 0x1, URZ ;  /* 0x0000000109097890 */ /* 0x000fe4000fffe0ff */
[----:B------:R-:W-:Y:S02]  /*23b0*/  UIADD3 UR14, UPT, UPT, UR14, 0x80, URZ ;  /* 0x000000800e0e7890 */ /* 0x000fe4000fffe0ff */
[----:B------:R-:W-:-:S04]  /*23c0*/  UISETP.NE.U32.AND UP0, UPT, UR9, 0x4, UPT ;  /* 0x000000040900788c */ /* 0x000fc8000bf05070 */
[----:B------:R-:W-:Y:S02]  /*23d0*/  USEL UR5, URZ, 0x1, UP0 ;  /* 0x00000001ff057887 */ /* 0x000fe40008000000 */
[----:B------:R-:W-:Y:S02]  /*23e0*/  USEL UR9, UR9, URZ, UP0 ;  /* 0x000000ff09097287 */ /* 0x000fe40008000000 */
[----:B--2---:R-:W-:Y:S02]  /*23f0*/  UISETP.GE.AND UP0, UPT, UR14, UR29, UPT ;  /* 0x0000001d0e00728c */ /* 0x004fe4000bf06270 */
[----:B------:R-:W-:-:S07]  /*2400*/  ULOP3.LUT UR4, UR4, UR5, URZ, 0x3c, !UPT ;  /* 0x0000000504047292 */ /* 0x000fce000f8e3cff */
[----:B------:R-:W-:Y:S05]  /*2410*/  BRA.U !UP0, `(.L_x_67) ;  /* 0xfffffff908b47547 */ /* 0x000fea000b83ffff */
.L_x_60:
[----:B---34-:R-:W-:Y:S06]  /*2420*/  BAR.SYNC.DEFER_BLOCKING 0x0 ;  /* 0x0000000000007b1d */ /* 0x018fec0000010000 */
[----:B------:R-:W-:Y:S04]  /*2430*/  BSSY.RECONVERGENT B4, `(.L_x_68) ;  /* 0x0000004000047945 */ /* 0x000fe80003800200 */
[----:B------:R-:W-:Y:S05]  /*2440*/  @P3 BRA `(.L_x_69) ;  /* 0x0000000000083947 */ /* 0x000fea0003800000 */
[----:B------:R-:W2:Y:S02]  /*2450*/  SYNCS.CCTL.IV [UR8+0x18000] ;  /* 0x01800000ff0079b1 */ /* 0x000ea40008000008 */
[----:B--2---:R-:W2:Y:S02]  /*2460*/  SYNCS.CCTL.IV [UR8+0x18020] ;  /* 0x01802000ff0079b1 */ /* 0x004ea40008000008 */
.L_x_69:
[----:B------:R-:W-:Y:S05]  /*2470*/  BSYNC.RECONVERGENT B4 ;  /* 0x0000000000047941 */ /* 0x000fea0003800200 */
.L_x_68:
[----:B--2---:R-:W-:Y:S06]  /*2480*/  BAR.SYNC.DEFER_BLOCKING 0x0 ;  /* 0x0000000000007b1d */ /* 0x004fec0000010000 */
[----:B------:R-:W-:Y:S04]  /*2490*/  BSSY.RECONVERGENT B4, `(.L_x_70) ;  /* 0x0000004000047945 */ /* 0x000fe80003800200 */
[----:B------:R-:W-:Y:S05]  /*24a0*/  @P3 BRA `(.L_x_71) ;  /* 0x0000000000083947 */ /* 0x000fea0003800000 */
[----:B------:R-:W2:Y:S02]  /*24b0*/  SYNCS.CCTL.IV [UR8+0x18008] ;  /* 0x01800800ff0079b1 */ /* 0x000ea40008000008 */
[----:B--2---:R-:W2:Y:S02]  /*24c0*/  SYNCS.CCTL.IV [UR8+0x18028] ;  /* 0x01802800ff0079b1 */ /* 0x004ea40008000008 */
.L_x_71:
[----:B------:R-:W-:Y:S05]  /*24d0*/  BSYNC.RECONVERGENT B4 ;  /* 0x0000000000047941 */ /* 0x000fea0003800200 */
.L_x_70:
[----:B--2---:R-:W-:Y:S06]  /*24e0*/  BAR.SYNC.DEFER_BLOCKING 0x0 ;  /* 0x0000000000007b1d */ /* 0x004fec0000010000 */
[----:B------:R-:W-:Y:S04]  /*24f0*/  BSSY.RECONVERGENT B4, `(.L_x_72) ;  /* 0x0000004000047945 */ /* 0x000fe80003800200 */
[----:B------:R-:W-:Y:S05]  /*2500*/  @P3 BRA `(.L_x_73) ;  /* 0x0000000000083947 */ /* 0x000fea0003800000 */
[----:B------:R-:W2:Y:S02]  /*2510*/  SYNCS.CCTL.IV [UR8+0x18010] ;  /* 0x01801000ff0079b1 */ /* 0x000ea40008000008 */
[----:B--2---:R-:W2:Y:S02]  /*2520*/  SYNCS.CCTL.IV [UR8+0x18030] ;  /* 0x01803000ff0079b1 */ /* 0x004ea40008000008 */
.L_x_73:
[----:B------:R-:W-:Y:S05]  /*2530*/  BSYNC.RECONVERGENT B4 ;  /* 0x0000000000047941 */ /* 0x000fea0003800200 */
.L_x_72:
[----:B--2---:R-:W-:Y:S06]  /*2540*/  BAR.SYNC.DEFER_BLOCKING 0x0 ;  /* 0x0000000000007b1d */ /* 0x004fec0000010000 */
[----:B------:R-:W-:Y:S04]  /*2550*/  BSSY.RECONVERGENT B4, `(.L_x_74) ;  /* 0x0000004000047945 */ /* 0x000fe80003800200 */
[----:B------:R-:W-:Y:S05]  /*2560*/  @P3 BRA `(.L_x_75) ;  /* 0x0000000000083947 */ /* 0x000fea0003800000 */
[----:B------:R-:W2:Y:S02]  /*2570*/  SYNCS.CCTL.IV [UR8+0x18018] ;  /* 0x01801800ff0079b1 */ /* 0x000ea40008000008 */
[----:B--2---:R-:W2:Y:S02]  /*2580*/  SYNCS.CCTL.IV [UR8+0x18038] ;  /* 0x01803800ff0079b1 */ /* 0x004ea40008000008 */
.L_x_75:
[----:B------:R-:W-:Y:S05]  /*2590*/  BSYNC.RECONVERGENT B4 ;  /* 0x0000000000047941 */ /* 0x000fea0003800200 */
.L_x_74:
[----:B------:R-:W-:Y:S01]  /*25a0*/  USHF.L.U32 UR4, UR22, 0x15, URZ ;  /* 0x0000001516047899 */ /* 0x000fe200080006ff */
[C---:B------:R-:W-:Y:S01]  /*25b0*/  IMAD.SHL.U32 R2, R0.reuse, 0x8, RZ ;  /* 0x0000000800027824 */ /* 0x040fe200078e00ff */
[----:B------:R-:W-:Y:S01]  /*25c0*/  USHF.L.U32 UR22, UR22, 0x3, URZ ;  /* 0x0000000316167899 */ /* 0x000fe200080006ff */
[----:B------:R-:W-:Y:S01]  /*25d0*/  SHF.R.U32.HI R3, RZ, 0x2, R0 ;  /* 0x00000002ff037819 */ /* 0x000fe20000011600 */
[----:B------:R-:W-:Y:S01]  /*25e0*/  ULOP3.LUT UR4, UR4, 0x600000, URZ, 0xc0, !UPT ;  /* 0x0060000004047892 */ /* 0x000fe2000f8ec0ff */
[----:B------:R-:W-:Y:S01]  /*25f0*/  IMAD.SHL.U32 R0, R0, 0x40, RZ ;  /* 0x0000004000007824 */ /* 0x000fe200078e00ff */
[----:B------:R-:W-:Y:S01]  /*2600*/  ULOP3.LUT UR22, UR22, 0x20, URZ, 0xc0, !UPT ;  /* 0x0000002016167892 */ /* 0x000fe2000f8ec0ff */
[----:B------:R-:W-:Y:S02]  /*2610*/  LOP3.LUT R2, R2, 0x30, RZ, 0xc0, !PT ;  /* 0x0000003002027812 */ /* 0x000fe400078ec0ff */
[----:B------:R-:W-:Y:S01]  /*2620*/  ELECT P0, URZ, PT ;  /* 0x0000000000ff782f */ /* 0x000fe20003800000 */
[----:B------:R-:W-:Y:S01]  /*2630*/  UIADD3 UR4, UPT, UPT, UR22, UR4, UR23 ;  /* 0x0000000416047290 */ /* 0x000fe2000fffe017 */
[----:B------:R-:W-:Y:S01]  /*2640*/  LOP3.LUT R3, R2, 0x20, R3, 0x78, !PT ;  /* 0x0000002002037812 */ /* 0x000fe200078e7803 */
[----:B------:R-:W-:Y:S01]  /*2650*/  UMOV UR9, UR19 ;  /* 0x0000001300097c82 */ /* 0x000fe20008000000 */
[----:B------:R-:W-:Y:S01]  /*2660*/  ISETP.LT.U32.AND P0, PT, R36, 0x20, P0 ;  /* 0x000000202400780c */ /* 0x000fe20000701070 */
[----:B------:R-:W-:Y:S01]  /*2670*/  UMOV UR10, UR15 ;  /* 0x0000000f000a7c82 */ /* 0x000fe20008000000 */
[----:B------:R-:W-:-:S04]  /*2680*/  LOP3.LUT R0, R3, 0x1fc0, R0, 0xf8, !PT ;  /* 0x00001fc003007812 */ /* 0x000fc800078ef800 */
[----:B-----5:R-:W3:Y:S01]  /*2690*/  LDTM.x32 R4, tmem[UR4] ;  /* 0x00000004000479ee */ /* 0x020ee200082c0000 */
[----:B------:R-:W-:Y:S01]  /*26a0*/  LOP3.LUT R2, R0, 0x10, RZ, 0x3c, !PT ;  /* 0x0000001000027812 */ /* 0x000fe200078e3cff */
[----:B------:R-:W-:-:S05]  /*26b0*/  NOP ;  /* 0x0000000000007918 */ /* 0x000fca0000000000 */
[----:B---3--:R-:W-:Y:S01]  /*26c0*/  VOTEU.ANY UP1, P0 ;  /* 0x0000000000ff7886 */ /* 0x008fe20000020100 */
[----:B------:R-:W-:Y:S01]  /*26d0*/  VOTEU.ANY UP0, P0 ;  /* 0x0000000000ff7886 */ /* 0x000fe20000000100 */
[----:B------:R-:W-:Y:S02]  /*26e0*/  F2FP.SATFINITE.E4M3.F32.PACK_AB_MERGE_C R6, R7, R6, RZ ;  /* 0x000000060706723e */ /* 0x000fe400048070ff */
[----:B------:R-:W-:Y:S02]  /*26f0*/  F2FP.SATFINITE.E4M3.F32.PACK_AB_MERGE_C R10, R11, R10, RZ ;  /* 0x0000000a0b0a723e */ /* 0x000fe400048070ff */
[----:B------:R-:W-:Y:S02]  /*2700*/  F2FP.SATFINITE.E4M3.F32.PACK_AB_MERGE_C R14, R15, R14, RZ ;  /* 0x0000000e0f0e723e */ /* 0x000fe400048070ff */
[----:B------:R-:W-:Y:S02]  /*2710*/  F2FP.SATFINITE.E4M3.F32.PACK_AB_MERGE_C R7, R19, R18, RZ ;  /* 0x000000121307723e */ /* 0x000fe400048070ff */
[----:B------:R-:W-:-:S02]  /*2720*/  F2FP.SATFINITE.E4M3.F32.PACK_AB_MERGE_C R22, R23, R22, RZ ;  /* 0x000000161716723e */ /* 0x000fc400048070ff */
[----:B------:R-:W-:Y:S02]  /*2730*/  F2FP.SATFINITE.E4M3.F32.PACK_AB_MERGE_C R26, R27, R26, RZ ;  /* 0x0000001a1b1a723e */ /* 0x000fe400048070ff */
[----:B------:R-:W-:Y:S02]  /*2740*/  F2FP.SATFINITE.E4M3.F32.PACK_AB_MERGE_C R30, R31, R30, RZ ;  /* 0x0000001e1f1e723e */ /* 0x000fe400048070ff */
[----:B------:R-:W-:Y:S02]  /*2750*/  F2FP.SATFINITE.E4M3.F32.PACK_AB_MERGE_C R34, R35, R34, RZ ;  /* 0x000000222322723e */ /* 0x000fe400048070ff */
[----:B------:R-:W-:Y:S02]  /*2760*/  F2FP.SATFINITE.E4M3.F32.PACK_AB_MERGE_C R4, R5, R4, R6 ;  /* 0x000000040504723e */ /* 0x000fe40004807006 */
[----:B------:R-:W-:Y:S02]  /*2770*/  F2FP.SATFINITE.E4M3.F32.PACK_AB_MERGE_C R5, R9, R8, R10 ;  /* 0x000000080905723e */ /* 0x000fe4000480700a */
[----:B------:R-:W-:-:S02]  /*2780*/  F2FP.SATFINITE.E4M3.F32.PACK_AB_MERGE_C R6, R13, R12, R14 ;  /* 0x0000000c0d06723e */ /* 0x000fc4000480700e */
[----:B------:R-:W-:Y:S02]  /*2790*/  F2FP.SATFINITE.E4M3.F32.PACK_AB_MERGE_C R7, R17, R16, R7 ;  /* 0x000000101107723e */ /* 0x000fe40004807007 */
[----:B------:R-:W-:Y:S02]  /*27a0*/  F2FP.SATFINITE.E4M3.F32.PACK_AB_MERGE_C R20, R21, R20, R22 ;  /* 0x000000141514723e */ /* 0x000fe40004807016 */
[----:B------:R-:W-:Y:S01]  /*27b0*/  F2FP.SATFINITE.E4M3.F32.PACK_AB_MERGE_C R21, R25, R24, R26 ;  /* 0x000000181915723e */ /* 0x000fe2000480701a */
[----:B--2---:R2:W-:Y:S01]  /*27c0*/  STS.128 [R0+UR8], R4 ;  /* 0x0000000400007988 */ /* 0x0045e20008000c08 */
[----:B------:R-:W-:Y:S02]  /*27d0*/  F2FP.SATFINITE.E4M3.F32.PACK_AB_MERGE_C R22, R29, R28, R30 ;  /* 0x0000001c1d16723e */ /* 0x000fe4000480701e */
[----:B------:R-:W-:-:S05]  /*27e0*/  F2FP.SATFINITE.E4M3.F32.PACK_AB_MERGE_C R23, R33, R32, R34 ;  /* 0x000000202117723e */ /* 0x000fca0004807022 */
[----:B------:R2:W-:Y:S01]  /*27f0*/  STS.128 [R2+UR8], R20 ;  /* 0x0000001402007988 */ /* 0x0005e20008000c08 */
[----:B------:R3:W-:Y:S06]  /*2800*/  MEMBAR.ALL.CTA ;  /* 0x0000000000007992 */ /* 0x0007ec0000008000 */
[----:B---3--:R-:W3:Y:S02]  /*2810*/  FENCE.VIEW.ASYNC.S ;  /* 0x00000000000073c6 */ /* 0x008ee40000000000 */
[----:B---3--:R-:W-:Y:S06]  /*2820*/  BAR.SYNC.DEFER_BLOCKING 0x0 ;  /* 0x0000000000007b1d */ /* 0x008fec0000010000 */
[----:B------:R2:W-:Y:S01]  /*2830*/  @UP1 UTMASTG.2D [UR8], [UR20] ;  /* 0x00000008140013b5 */ /* 0x0005e20008008000 */
[----:B------:R0:W-:Y:S01]  /*2840*/  UTMACMDFLUSH ;  /* 0x00000000000079b7 */ /* 0x0001e20000000000 */
[----:B------:R-:W-:-:S04]  /*2850*/  DEPBAR.LE SB0, 0x0 ;  /* 0x000080000000791a */ /* 0x000fc80000000000 */
[----:B------:R-:W-:Y:S08]  /*2860*/  BAR.SYNC.DEFER_BLOCKING 0x0 ;  /* 0x0000000000007b1d */ /* 0x000ff00000010000 */
[----:B------:R-:W-:Y:S06]  /*2870*/  BAR.SYNC.DEFER_BLOCKING 0x0 ;  /* 0x0000000000007b1d */ /* 0x000fec0000010000 */
[----:B--2---:R-:W-:Y:S05]  /*2880*/  @P2 BRA `(.L_x_76) ;  /* 0x0000000000a02947 */ /* 0x004fea0003800000 */
[----:B------:R-:W2:Y:S01]  /*2890*/  S2UR UR5, SR_CgaCtaId ;  /* 0x00000000000579c3 */ /* 0x000ea20000008800 */
[----:B------:R-:W-:Y:S01]  /*28a0*/  NOP ;  /* 0x0000000000007918 */ /* 0x000fe20000000000 */
[----:B------:R-:W-:Y:S01]  /*28b0*/  UMOV UR4, 0x50 ;  /* 0x0000005000047882 */ /* 0x000fe20000000000 */
[----:B------:R-:W-:Y:S02]  /*28c0*/  IMAD.U32 R0, RZ, RZ, UR23 ;  /* 0x00000017ff007e24 */ /* 0x000fe4000f8e00ff */
[----:B------:R-:W-:Y:S02]  /*28d0*/  IMAD.MOV.U32 R3, RZ, RZ, 0x3 ;  /* 0x00000003ff037424 */ /* 0x000fe400078e00ff */
[----:B------:R-:W-:Y:S01]  /*28e0*/  IMAD.MOV.U32 R7, RZ, RZ, 0x1 ;  /* 0x00000001ff077424 */ /* 0x000fe200078e00ff */
[----:B------:R-:W-:-:S04]  /*28f0*/  LOP3.LUT R0, R0, 0xffff, RZ, 0xc0, !PT ;  /* 0x0000ffff00007812 */ /* 0x000fc800078ec0ff */
[----:B------:R-:W-:-:S05]  /*2900*/  SHF.R.U32.HI R0, RZ, 0x5, R0 ;  /* 0x00000005ff007819 */ /* 0x000fca0000011600 */
[----:B------:R-:W-:Y:S01]  /*2910*/  VIADD R2, R0, 0x10 ;  /* 0x0000001000027836 */ /* 0x000fe20000000000 */
[----:B------:R-:W-:Y:S01]  /*2920*/  SHF.L.U32 R0, R3, R0, RZ ;  /* 0x0000000003007219 */ /* 0x000fe200000006ff */
[----:B--2---:R-:W-:-:S03]  /*2930*/  ULEA UR6, UR5, UR4, 0x18 ;  /* 0x0000000405067291 */ /* 0x004fc6000f8ec0ff */
[----:B------:R-:W-:-:S04]  /*2940*/  SHF.L.U32 R3, R7, R2, RZ ;  /* 0x0000000207037219 */ /* 0x000fc800000006ff */
[----:B------:R-:W-:Y:S02]  /*2950*/  LOP3.LUT R0, R3, R0, RZ, 0xfc, !PT ;  /* 0x0000000003007212 */ /* 0x000fe400078efcff */
[----:B------:R-:W2:Y:S02]  /*2960*/  LDS R5, [UR6] ;  /* 0x00000006ff057984 */ /* 0x000ea40008000800 */
[C---:B------:R-:W-:Y:S02]  /*2970*/  LOP3.LUT R2, R0.reuse, 0xffff, RZ, 0xc0, !PT ;  /* 0x0000ffff00027812 */ /* 0x040fe400078ec0ff */
[----:B--2---:R-:W-:-:S04]  /*2980*/  LOP3.LUT R3, R0, 0xffff, R5, 0x80, !PT ;  /* 0x0000ffff00037812 */ /* 0x004fc800078e8005 */
[----:B------:R-:W-:-:S13]  /*2990*/  ISETP.NE.AND P0, PT, R3, R2, PT ;  /* 0x000000020300720c */ /* 0x000fda0003f05270 */
[----:B------:R-:W-:Y:S05]  /*29a0*/  @P0 BRA `(.L_x_77) ;  /* 0x0000000000500947 */ /* 0x000fea0003800000 */
[----:B------:R-:W-:Y:S02]  /*29b0*/  SHF.R.U32.HI R5, RZ, 0x10, R5 ;  /* 0x00000010ff057819 */ /* 0x000fe40000011605 */
[----:B------:R-:W-:-:S04]  /*29c0*/  SHF.R.U32.HI R2, RZ, 0x10, R0 ;  /* 0x00000010ff027819 */ /* 0x000fc80000011600 */
[----:B------:R-:W-:-:S04]  /*29d0*/  LOP3.LUT R5, R5, R2, RZ, 0xc0, !PT ;  /* 0x0000000205057212 */ /* 0x000fc800078ec0ff */
[----:B------:R-:W-:-:S13]  /*29e0*/  ISETP.NE.AND P0, PT, R5, R2, PT ;  /* 0x000000020500720c */ /* 0x000fda0003f05270 */
[----:B------:R-:W-:Y:S05]  /*29f0*/  @P0 BRA `(.L_x_78) ;  /* 0x0000000000300947 */ /* 0x000fea0003800000 */
[----:B------:R-:W-:Y:S01]  /*2a00*/  R2UR UR4, R0 ;  /* 0x00000000000472ca */ /* 0x000fe200000e0000 */
[----:B------:R-:W-:Y:S01]  /*2a10*/  VOTEU.ANY UR5, UPT, PT ;  /* 0x0000000000057886 */ /* 0x000fe200038e0100 */
[----:B------:R-:W2:Y:S01]  /*2a20*/  S2R R0, SR_LANEID ;  /* 0x0000000000007919 */ /* 0x000ea20000000000 */
[----:B------:R-:W-:-:S10]  /*2a30*/  UFLO.U32 UR5, UR5 ;  /* 0x00000005000572bd */ /* 0x000fd400080e0000 */
[----:B------:R-:W-:-:S06]  /*2a40*/  ULOP3.LUT UR4, URZ, UR4, URZ, 0x33, !UPT ;  /* 0x00000004ff047292 */ /* 0x000fcc000f8e33ff */
[----:B------:R-:W-:-:S04]  /*2a50*/  IMAD.U32 R2, RZ, RZ, UR4 ;  /* 0x00000004ff027e24 */ /* 0x000fc8000f8e00ff */
[----:B------:R-:W3:Y:S02]  /*2a60*/  REDUX UR7, R2 ;  /* 0x00000000020773c4 */ /* 0x000ee40000000000 */
[----:B------:R4:W-:Y:S01]  /*2a70*/  UTCATOMSWS.AND URZ, UR4 ;  /* 0x0000000400ff79e3 */ /* 0x0009e20008000000 */
[----:B--2---:R-:W-:Y:S01]  /*2a80*/  ISETP.EQ.U32.AND P0, PT, R0, UR5, PT ;  /* 0x0000000500007c0c */ /* 0x004fe2000bf02070 */
[----:B---3--:R-:W-:-:S12]  /*2a90*/  IMAD.U32 R0, RZ, RZ, UR7 ;  /* 0x00000007ff007e24 */ /* 0x008fd8000f8e00ff */
[----:B------:R4:W-:Y:S01]  /*2aa0*/  @P0 ATOMS.AND RZ, [UR6], R0 ;  /* 0x00000000ffff098c */ /* 0x0009e2000a800006 */
[----:B------:R-:W-:Y:S05]  /*2ab0*/  BRA `(.L_x_76) ;  /* 0x0000000000147947 */ /* 0x000fea0003800000 */
.L_x_78:
[----:B------:R-:W-:-:S07]  /*2ac0*/  MOV R2, 0x2ae0 ;  /* 0x00002ae000027802 */ /* 0x000fce0000000f00 */
[----:B-1----:R-:W-:Y:S05]  /*2ad0*/  CALL.REL.NOINC `($__internal_0_$__cuda_sm10x_tcgen05_guardrail_trap_col_being_dealloced_not_returned_by_alloc) ;  /* 0x0000000000447944 */ /* 0x002fea0003c00000 */
[----:B------:R-:W-:Y:S05]  /*2ae0*/  BRA `(.L_x_76) ;  /* 0x0000000000087947 */ /* 0x000fea0003800000 */
.L_x_77:
[----:B------:R-:W-:-:S07]  /*2af0*/  MOV R2, 0x2b10 ;  /* 0x00002b1000027802 */ /* 0x000fce0000000f00 */
[----:B-1----:R-:W-:Y:S05]  /*2b00*/  CALL.REL.NOINC `($__internal_2_$__cuda_sm10x_tcgen05_guardrail_trap_unallocated_columns_being_dealloced) ;  /* 0x0000000000507944 */ /* 0x002fea0003c00000 */
.L_x_76:
[----:B------:R-:W-:Y:S01]  /*2b10*/  NOP ;  /* 0x0000000000007918 */ /* 0x000fe20000000000 */
[----:B----4-:R-:W-:Y:S05]  /*2b20*/  EXIT ;  /* 0x000000000000794d */ /* 0x010fea0003800000 */
.L_x_61:
[----:B------:R-:W2:Y:S02]  /*2b30*/  SYNCS.PHASECHK.TRANS64.TRYWAIT P0, [UR8+0x18000], RZ ;  /* 0x018000ffff0075a7 */ /* 0x000ea40008001108 */
[----:B--2---:R-:W-:Y:S05]  /*2b40*/  @!P0 BRA `(.L_x_61) ;  /* 0xfffffffc00f88947 */ /* 0x004fea000383ffff */
[----:B------:R-:W-:Y:S05]  /*2b50*/  BRA `(.L_x_79) ;  /* 0xfffffff000287947 */ /* 0x000fea000383ffff */
.L_x_63:
[----:B------:R-:W2:Y:S02]  /*2b60*/  SYNCS.PHASECHK.TRANS64.TRYWAIT P1, [UR8+0x18020], RZ ;  /* 0x018020ffff0075a7 */ /* 0x000ea40008021108 */
[----:B--2---:R-:W-:Y:S05]  /*2b70*/  @!P1 BRA `(.L_x_63) ;  /* 0xfffffffc00f89947 */ /* 0x004fea000383ffff */
[----:B------:R-:W-:Y:S05]  /*2b80*/  BRA `(.L_x_80) ;  /* 0xfffffff000c47947 */ /* 0x000fea000383ffff */
.L_x_64:
[----:B------:R-:W3:Y:S02]  /*2b90*/  SYNCS.PHASECHK.TRANS64.TRYWAIT P0, [UR28+0x18000], R2 ;  /* 0x01800002ff0075a7 */ /* 0x000ee4000800111c */
[----:B---3--:R-:W-:Y:S05]  /*2ba0*/  @!P0 BRA `(.L_x_64) ;  /* 0xfffffffc00f88947 */ /* 0x008fea000383ffff */
[----:B------:R-:W-:Y:S05]  /*2bb0*/  BRA `(.L_x_81) ;  /* 0xfffffff400447947 */ /* 0x000fea000383ffff */
.L_x_66:
[----:B------:R-:W3:Y:S02]  /*2bc0*/  SYNCS.PHASECHK.TRANS64.TRYWAIT P0, [UR28+0x18020], R2 ;  /* 0x01802002ff0075a7 */ /* 0x000ee4000800111c */
[----:B---3--:R-:W-:Y:S05]  /*2bd0*/  @!P0 BRA `(.L_x_66) ;  /* 0xfffffffc00f88947 */ /* 0x008fea000383ffff */
[----:B------:R-:W-:Y:S05]  /*2be0*/  BRA `(.L_x_82) ;  /* 0xfffffff400ec7947 */ /* 0x000fea000383ffff */
        .weak           $__internal_0_$__cuda_sm10x_tcgen05_guardrail_trap_col_being_dealloced_not_returned_by_alloc
        .type           $__internal_0_$__cuda_sm10x_tcgen05_guardrail_trap_col_being_dealloced_not_returned_by_alloc,@function
        .size           $__internal_0_$__cuda_sm10x_tcgen05_guardrail_trap_col_being_dealloced_not_returned_by_alloc,($__internal_1_$__cuda_sm10x_tcgen05_guardrail_trap_phase_invalid_during_alloc - $__internal_0_$__cuda_sm10x_tcgen05_guardrail_trap_col_being_dealloced_not_returned_by_alloc)
$__internal_0_$__cuda_sm10x_tcgen05_guardrail_trap_col_being_dealloced_not_returned_by_alloc:
[----:B------:R-:W-:Y:S05]  /*2bf0*/  BPT.TRAP 0x1 ;  /* 0x000000040000795c */ /* 0x000fea0000300000 */
[----:B------:R-:W-:-:S04]  /*2c00*/  IMAD.MOV.U32 R3, RZ, RZ, 0x0 ;  /* 0x00000000ff037424 */ /* 0x000fc800078e00ff */
[----:B------:R-:W-:Y:S05]  /*2c10*/  RET.REL.NODEC R2 `(gluon_tcgen05) ;  /* 0xffffffd002f87950 */ /* 0x000fea0003c3ffff */
        .weak           $__internal_1_$__cuda_sm10x_tcgen05_guardrail_trap_phase_invalid_during_alloc
        .type           $__internal_1_$__cuda_sm10x_tcgen05_guardrail_trap_phase_invalid_during_alloc,@function
        .size           $__internal_1_$__cuda_sm10x_tcgen05_guardrail_trap_phase_invalid_during_alloc,($__internal_2_$__cuda_sm10x_tcgen05_guardrail_trap_unallocated_columns_being_dealloced - $__internal_1_$__cuda_sm10x_tcgen05_guardrail_trap_phase_invalid_during_alloc)
$__internal_1_$__cuda_sm10x_tcgen05_guardrail_trap_phase_invalid_during_alloc:
[----:B------:R-:W-:Y:S05]  /*2c20*/  BPT.TRAP 0x1 ;  /* 0x000000040000795c */ /* 0x000fea0000300000 */
[----:B------:R-:W-:-:S04]  /*2c30*/  IMAD.MOV.U32 R3, RZ, RZ, 0x0 ;  /* 0x00000000ff037424 */ /* 0x000fc800078e00ff */
[----:B------:R-:W-:Y:S05]  /*2c40*/  RET.REL.NODEC R2 `(gluon_tcgen05) ;  /* 0xffffffd002ec7950 */ /* 0x000fea0003c3ffff */
        .weak           $__internal_2_$__cuda_sm10x_tcgen05_guardrail_trap_unallocated_columns_being_dealloced
        .type           $__internal_2_$__cuda_sm10x_tcgen05_guardrail_trap_unallocated_columns_being_dealloced,@function
        .size           $__internal_2_$__cuda_sm10x_tcgen05_guardrail_trap_unallocated_columns_being_dealloced,(.L_x_86 - $__internal_2_$__cuda_sm10x_tcgen05_guardrail_trap_unallocated_columns_being_dealloced)
$__internal_2_$__cuda_sm10x_tcgen05_guardrail_trap_unallocated_columns_being_dealloced:
[----:B------:R-:W-:Y:S05]  /*2c50*/  BPT.TRAP 0x1 ;  /* 0x000000040000795c */ /* 0x000fea0000300000 */
[----:B------:R-:W-:-:S04]  /*2c60*/  IMAD.MOV.U32 R3, RZ, RZ, 0x0 ;  /* 0x00000000ff037424 */ /* 0x000fc800078e00ff */
[----:B------:R-:W-:Y:S05]  /*2c70*/  RET.REL.NODEC R2 `(gluon_tcgen05) ;  /* 0xffffffd002e07950 */ /* 0x000fea0003c3ffff */
.L_x_83:
[----:B------:R-:W-:-:S00]  /*2c80*/  BRA `(.L_x_83) ;  /* 0xfffffffc00fc7947 */ /* 0x000fc0000383ffff */
[----:B------:R-:W-:-:S00]  /*2c90*/  NOP ;  /* 0x0000000000007918 */ /* 0x000fc00000000000 */
        /* <DEDUP_REMOVED lines=14> */
.L_x_86:


//--------------------- .nv.shared.gluon_tcgen05  --------------------------
	.section	.nv.shared.gluon_tcgen05,"aw",@nobits
	.sectionflags	@""
	.align	16
	.zero		1024


//--------------------- .nv.shared.reserved.0     --------------------------
	.section	.nv.shared.reserved.0,"aw",@nobits
	.align	8
	.weak		__nv_reservedSMEM_offset_0_alias
	.size		__nv_reservedSMEM_offset_0_alias, 0, 64
	.other		__nv_reservedSMEM_offset_0_alias,@"STO_CUDA_RESERVED_SHARED STV_DEFAULT"
__nv_reservedSMEM_offset_0_alias:
	.zero		0
.nv.shared.reserved.0:
	.zero		64
	.weak		__nv_reservedSMEM_allocation_phase
	.type		__nv_reservedSMEM_allocation_phase,@object
	.size		__nv_reservedSMEM_allocation_phase,(.L_0 - __nv_reservedSMEM_allocation_phase)
__nv_reservedSMEM_allocation_phase:
	.zero		1
.L_0:
	.zero		7
	.weak		__nv_reservedSMEM_devtool_atexit_pc
	.type		__nv_reservedSMEM_devtool_atexit_pc,@object
	.size		__nv_reservedSMEM_devtool_atexit_pc,(__nv_reservedSMEM_allocation_mask - __nv_reservedSMEM_devtool_atexit_pc)
__nv_reservedSMEM_devtool_atexit_pc:
	.zero		8
	.weak		__nv_reservedSMEM_allocation_mask
	.type		__nv_reservedSMEM_allocation_mask,@object
	.size		__nv_reservedSMEM_allocation_mask,(.L_2 - __nv_reservedSMEM_allocation_mask)
__nv_reservedSMEM_allocation_mask:
	.zero		4
.L_2:


//--------------------- .nv.constant0.gluon_tcgen05 --------------------------
	.section	.nv.constant0.gluon_tcgen05,"a",@progbits
	.sectionflags	@""
	.align	4
.nv.constant0.gluon_tcgen05:
	.zero		976


//--------------------- SYMBOLS --------------------------

	.type		.nv.reservedSmem.offset0,@object
	.size		.nv.reservedSmem.offset0,0x4
	.type		.nv.reservedSmem.cap,@object
	.size		.nv.reservedSmem.cap,0x4
